//
// Generated by NVIDIA NVVM Compiler
//
// Compiler Build ID: CL-36424714
// Cuda compilation tools, release 13.0, V13.0.88
// Based on NVVM 20.0.0
//

.version 9.0
.target sm_100
.address_size 64

	// .globl	add_full_bias
// _ZZ20backward_bias_kernelE4part has been demoted

.visible .entry add_full_bias(
	.param .u64 .ptr .align 1 add_full_bias_param_0,
	.param .u64 .ptr .align 1 add_full_bias_param_1,
	.param .u32 add_full_bias_param_2,
	.param .u32 add_full_bias_param_3
)
{
	.reg .pred 	%p<2>;
	.reg .b32 	%r<11>;
	.reg .b32 	%f<4>;
	.reg .b64 	%rd<9>;

	ld.param.u64 	%rd1, [add_full_bias_param_0];
	ld.param.u64 	%rd2, [add_full_bias_param_1];
	ld.param.u32 	%r3, [add_full_bias_param_2];
	ld.param.u32 	%r2, [add_full_bias_param_3];
	mov.u32 	%r4, %ctaid.x;
	mov.u32 	%r5, %ctaid.y;
	mov.u32 	%r6, %nctaid.x;
	mad.lo.s32 	%r7, %r5, %r6, %r4;
	mov.u32 	%r8, %ntid.x;
	mov.u32 	%r9, %tid.x;
	mad.lo.s32 	%r1, %r7, %r8, %r9;
	setp.ge.s32 	%p1, %r1, %r3;
	@%p1 bra 	$L__BB0_2;
	cvta.to.global.u64 	%rd3, %rd2;
	cvta.to.global.u64 	%rd4, %rd1;
	rem.s32 	%r10, %r1, %r2;
	mul.wide.s32 	%rd5, %r10, 4;
	add.s64 	%rd6, %rd3, %rd5;
	ld.global.f32 	%f1, [%rd6];
	mul.wide.s32 	%rd7, %r1, 4;
	add.s64 	%rd8, %rd4, %rd7;
	ld.global.f32 	%f2, [%rd8];
	add.f32 	%f3, %f1, %f2;
	st.global.f32 	[%rd8], %f3;
$L__BB0_2:
	ret;

}
	// .globl	add_bias
.visible .entry add_bias(
	.param .u64 .ptr .align 1 add_bias_param_0,
	.param .u64 .ptr .align 1 add_bias_param_1,
	.param .u32 add_bias_param_2,
	.param .u32 add_bias_param_3,
	.param .u32 add_bias_param_4
)
{
	.reg .pred 	%p<2>;
	.reg .b32 	%r<15>;
	.reg .b32 	%f<4>;
	.reg .b64 	%rd<9>;

	ld.param.u64 	%rd1, [add_bias_param_0];
	ld.param.u64 	%rd2, [add_bias_param_1];
	ld.param.u32 	%r4, [add_bias_param_2];
	ld.param.u32 	%r2, [add_bias_param_3];
	ld.param.u32 	%r3, [add_bias_param_4];
	mov.u32 	%r5, %ctaid.x;
	mov.u32 	%r6, %ctaid.y;
	mov.u32 	%r7, %nctaid.x;
	mad.lo.s32 	%r8, %r6, %r7, %r5;
	mov.u32 	%r9, %ntid.x;
	mov.u32 	%r10, %tid.x;
	mad.lo.s32 	%r1, %r8, %r9, %r10;
	mul.lo.s32 	%r11, %r2, %r4;
	mul.lo.s32 	%r12, %r11, %r3;
	setp.ge.s32 	%p1, %r1, %r12;
	@%p1 bra 	$L__BB1_2;
	cvta.to.global.u64 	%rd3, %rd2;
	cvta.to.global.u64 	%rd4, %rd1;
	div.s32 	%r13, %r1, %r3;
	rem.s32 	%r14, %r13, %r2;
	mul.wide.s32 	%rd5, %r14, 4;
	add.s64 	%rd6, %rd3, %rd5;
	ld.global.f32 	%f1, [%rd6];
	mul.wide.s32 	%rd7, %r1, 4;
	add.s64 	%rd8, %rd4, %rd7;
	ld.global.f32 	%f2, [%rd8];
	add.f32 	%f3, %f1, %f2;
	st.global.f32 	[%rd8], %f3;
$L__BB1_2:
	ret;

}
	// .globl	add_bias_kernel
.visible .entry add_bias_kernel(
	.param .u64 .ptr .align 1 add_bias_kernel_param_0,
	.param .u64 .ptr .align 1 add_bias_kernel_param_1,
	.param .u32 add_bias_kernel_param_2,
	.param .u32 add_bias_kernel_param_3
)
{
	.reg .pred 	%p<2>;
	.reg .b32 	%r<11>;
	.reg .b32 	%f<4>;
	.reg .b64 	%rd<9>;

	ld.param.u64 	%rd1, [add_bias_kernel_param_0];
	ld.param.u64 	%rd2, [add_bias_kernel_param_1];
	ld.param.u32 	%r2, [add_bias_kernel_param_2];
	ld.param.u32 	%r3, [add_bias_kernel_param_3];
	mov.u32 	%r4, %ctaid.x;
	mov.u32 	%r5, %ntid.x;
	mov.u32 	%r6, %tid.x;
	mad.lo.s32 	%r1, %r4, %r5, %r6;
	setp.ge.s32 	%p1, %r1, %r3;
	@%p1 bra 	$L__BB2_2;
	cvta.to.global.u64 	%rd3, %rd2;
	cvta.to.global.u64 	%rd4, %rd1;
	mov.u32 	%r7, %ctaid.z;
	mov.u32 	%r8, %ctaid.y;
	mul.wide.u32 	%rd5, %r8, 4;
	add.s64 	%rd6, %rd3, %rd5;
	ld.global.f32 	%f1, [%rd6];
	mad.lo.s32 	%r9, %r2, %r7, %r8;
	mad.lo.s32 	%r10, %r9, %r3, %r1;
	mul.wide.s32 	%rd7, %r10, 4;
	add.s64 	%rd8, %rd4, %rd7;
	ld.global.f32 	%f2, [%rd8];
	add.f32 	%f3, %f1, %f2;
	st.global.f32 	[%rd8], %f3;
$L__BB2_2:
	ret;

}
	// .globl	backward_bias_conn_kernel
.visible .entry backward_bias_conn_kernel(
	.param .u64 .ptr .align 1 backward_bias_conn_kernel_param_0,
	.param .u64 .ptr .align 1 backward_bias_conn_kernel_param_1,
	.param .u32 backward_bias_conn_kernel_param_2,
	.param .u32 backward_bias_conn_kernel_param_3
)
{
	.reg .pred 	%p<11>;
	.reg .b32 	%r<43>;
	.reg .b32 	%f<85>;
	.reg .b64 	%rd<43>;

	ld.param.u64 	%rd2, [backward_bias_conn_kernel_param_0];
	ld.param.u64 	%rd3, [backward_bias_conn_kernel_param_1];
	ld.param.u32 	%r25, [backward_bias_conn_kernel_param_2];
	ld.param.u32 	%r26, [backward_bias_conn_kernel_param_3];
	cvta.to.global.u64 	%rd1, %rd3;
	mov.u32 	%r27, %ctaid.x;
	mov.u32 	%r28, %ctaid.y;
	mov.u32 	%r29, %nctaid.x;
	mad.lo.s32 	%r30, %r28, %r29, %r27;
	mov.u32 	%r31, %ntid.x;
	mul.lo.s32 	%r1, %r30, %r31;
	mov.u32 	%r2, %tid.x;
	add.s32 	%r3, %r1, %r2;
	setp.ge.s32 	%p1, %r3, %r26;
	@%p1 bra 	$L__BB3_15;
	setp.lt.s32 	%p2, %r25, 1;
	mov.f32 	%f84, 0f00000000;
	@%p2 bra 	$L__BB3_14;
	and.b32  	%r4, %r25, 15;
	setp.lt.u32 	%p3, %r25, 16;
	mov.b32 	%r39, 0;
	mov.f32 	%f84, 0f00000000;
	@%p3 bra 	$L__BB3_5;
	and.b32  	%r39, %r25, 2147483632;
	neg.s32 	%r37, %r39;
	shl.b32 	%r7, %r26, 4;
	mov.f32 	%f84, 0f00000000;
	mul.wide.s32 	%rd6, %r26, 4;
	mov.u32 	%r36, %r3;
$L__BB3_4:
	.pragma "nounroll";
	mul.wide.s32 	%rd4, %r36, 4;
	add.s64 	%rd5, %rd1, %rd4;
	ld.global.f32 	%f18, [%rd5];
	add.f32 	%f19, %f84, %f18;
	add.s64 	%rd7, %rd5, %rd6;
	ld.global.f32 	%f20, [%rd7];
	add.f32 	%f21, %f19, %f20;
	add.s64 	%rd8, %rd7, %rd6;
	ld.global.f32 	%f22, [%rd8];
	add.f32 	%f23, %f21, %f22;
	add.s64 	%rd9, %rd8, %rd6;
	ld.global.f32 	%f24, [%rd9];
	add.f32 	%f25, %f23, %f24;
	add.s64 	%rd10, %rd9, %rd6;
	ld.global.f32 	%f26, [%rd10];
	add.f32 	%f27, %f25, %f26;
	add.s64 	%rd11, %rd10, %rd6;
	ld.global.f32 	%f28, [%rd11];
	add.f32 	%f29, %f27, %f28;
	add.s64 	%rd12, %rd11, %rd6;
	ld.global.f32 	%f30, [%rd12];
	add.f32 	%f31, %f29, %f30;
	add.s64 	%rd13, %rd12, %rd6;
	ld.global.f32 	%f32, [%rd13];
	add.f32 	%f33, %f31, %f32;
	add.s64 	%rd14, %rd13, %rd6;
	ld.global.f32 	%f34, [%rd14];
	add.f32 	%f35, %f33, %f34;
	add.s64 	%rd15, %rd14, %rd6;
	ld.global.f32 	%f36, [%rd15];
	add.f32 	%f37, %f35, %f36;
	add.s64 	%rd16, %rd15, %rd6;
	ld.global.f32 	%f38, [%rd16];
	add.f32 	%f39, %f37, %f38;
	add.s64 	%rd17, %rd16, %rd6;
	ld.global.f32 	%f40, [%rd17];
	add.f32 	%f41, %f39, %f40;
	add.s64 	%rd18, %rd17, %rd6;
	ld.global.f32 	%f42, [%rd18];
	add.f32 	%f43, %f41, %f42;
	add.s64 	%rd19, %rd18, %rd6;
	ld.global.f32 	%f44, [%rd19];
	add.f32 	%f45, %f43, %f44;
	add.s64 	%rd20, %rd19, %rd6;
	ld.global.f32 	%f46, [%rd20];
	add.f32 	%f47, %f45, %f46;
	add.s64 	%rd21, %rd20, %rd6;
	ld.global.f32 	%f48, [%rd21];
	add.f32 	%f84, %f47, %f48;
	add.s32 	%r37, %r37, 16;
	add.s32 	%r36, %r36, %r7;
	setp.ne.s32 	%p4, %r37, 0;
	@%p4 bra 	$L__BB3_4;
$L__BB3_5:
	setp.eq.s32 	%p5, %r4, 0;
	@%p5 bra 	$L__BB3_14;
	and.b32  	%r13, %r25, 7;
	setp.lt.u32 	%p6, %r4, 8;
	@%p6 bra 	$L__BB3_8;
	mad.lo.s32 	%r33, %r39, %r26, %r3;
	mul.wide.s32 	%rd22, %r33, 4;
	add.s64 	%rd23, %rd1, %rd22;
	ld.global.f32 	%f50, [%rd23];
	add.f32 	%f51, %f84, %f50;
	mul.wide.s32 	%rd24, %r26, 4;
	add.s64 	%rd25, %rd23, %rd24;
	ld.global.f32 	%f52, [%rd25];
	add.f32 	%f53, %f51, %f52;
	add.s64 	%rd26, %rd25, %rd24;
	ld.global.f32 	%f54, [%rd26];
	add.f32 	%f55, %f53, %f54;
	add.s64 	%rd27, %rd26, %rd24;
	ld.global.f32 	%f56, [%rd27];
	add.f32 	%f57, %f55, %f56;
	add.s64 	%rd28, %rd27, %rd24;
	ld.global.f32 	%f58, [%rd28];
	add.f32 	%f59, %f57, %f58;
	add.s64 	%rd29, %rd28, %rd24;
	ld.global.f32 	%f60, [%rd29];
	add.f32 	%f61, %f59, %f60;
	add.s64 	%rd30, %rd29, %rd24;
	ld.global.f32 	%f62, [%rd30];
	add.f32 	%f63, %f61, %f62;
	add.s64 	%rd31, %rd30, %rd24;
	ld.global.f32 	%f64, [%rd31];
	add.f32 	%f84, %f63, %f64;
	add.s32 	%r39, %r39, 8;
$L__BB3_8:
	setp.eq.s32 	%p7, %r13, 0;
	@%p7 bra 	$L__BB3_14;
	and.b32  	%r16, %r25, 3;
	setp.lt.u32 	%p8, %r13, 4;
	@%p8 bra 	$L__BB3_11;
	mad.lo.s32 	%r34, %r39, %r26, %r3;
	mul.wide.s32 	%rd32, %r34, 4;
	add.s64 	%rd33, %rd1, %rd32;
	ld.global.f32 	%f66, [%rd33];
	add.f32 	%f67, %f84, %f66;
	mul.wide.s32 	%rd34, %r26, 4;
	add.s64 	%rd35, %rd33, %rd34;
	ld.global.f32 	%f68, [%rd35];
	add.f32 	%f69, %f67, %f68;
	add.s64 	%rd36, %rd35, %rd34;
	ld.global.f32 	%f70, [%rd36];
	add.f32 	%f71, %f69, %f70;
	add.s64 	%rd37, %rd36, %rd34;
	ld.global.f32 	%f72, [%rd37];
	add.f32 	%f84, %f71, %f72;
	add.s32 	%r39, %r39, 4;
$L__BB3_11:
	setp.eq.s32 	%p9, %r16, 0;
	@%p9 bra 	$L__BB3_14;
	mad.lo.s32 	%r35, %r39, %r26, %r2;
	add.s32 	%r42, %r35, %r1;
	neg.s32 	%r41, %r16;
$L__BB3_13:
	.pragma "nounroll";
	mul.wide.s32 	%rd38, %r42, 4;
	add.s64 	%rd39, %rd1, %rd38;
	ld.global.f32 	%f73, [%rd39];
	add.f32 	%f84, %f84, %f73;
	add.s32 	%r42, %r42, %r26;
	add.s32 	%r41, %r41, 1;
	setp.ne.s32 	%p10, %r41, 0;
	@%p10 bra 	$L__BB3_13;
$L__BB3_14:
	cvta.to.global.u64 	%rd40, %rd2;
	mul.wide.s32 	%rd41, %r3, 4;
	add.s64 	%rd42, %rd40, %rd41;
	ld.global.f32 	%f74, [%rd42];
	add.f32 	%f75, %f84, %f74;
	st.global.f32 	[%rd42], %f75;
$L__BB3_15:
	ret;

}
	// .globl	backward_bias_kernel
.visible .entry backward_bias_kernel(
	.param .u64 .ptr .align 1 backward_bias_kernel_param_0,
	.param .u64 .ptr .align 1 backward_bias_kernel_param_1,
	.param .u32 backward_bias_kernel_param_2,
	.param .u32 backward_bias_kernel_param_3,
	.param .u32 backward_bias_kernel_param_4
)
{
	.reg .pred 	%p<45>;
	.reg .b32 	%r<89>;
	.reg .b32 	%f<248>;
	.reg .b64 	%rd<24>;
	// demoted variable
	.shared .align 4 .b8 _ZZ20backward_bias_kernelE4part[4096];
	ld.param.u64 	%rd12, [backward_bias_kernel_param_0];
	ld.param.u64 	%rd13, [backward_bias_kernel_param_1];
	ld.param.u32 	%r32, [backward_bias_kernel_param_2];
	ld.param.u32 	%r33, [backward_bias_kernel_param_3];
	ld.param.u32 	%r34, [backward_bias_kernel_param_4];
	cvta.to.global.u64 	%rd1, %rd13;
	mov.u32 	%r1, %ctaid.x;
	mov.u32 	%r2, %tid.x;
	mov.f32 	%f245, 0f00000000;
	min.s32 	%r35, %r32, %r34;
	setp.lt.s32 	%p1, %r35, 1;
	@%p1 bra 	$L__BB4_79;
	add.s32 	%r37, %r34, -1;
	shr.u32 	%r38, %r37, 10;
	add.s32 	%r39, %r38, 1;
	and.b32  	%r3, %r39, 15;
	add.s32 	%r4, %r3, -1;
	and.b32  	%r5, %r39, 7;
	add.s32 	%r6, %r5, -1;
	and.b32  	%r7, %r39, 3;
	and.b32  	%r40, %r39, 8388592;
	neg.s32 	%r8, %r40;
	add.s64 	%rd2, %rd1, 32768;
	cvt.u64.u32 	%rd3, %r2;
	mov.b32 	%r80, 0;
	mov.f32 	%f245, 0f00000000;
$L__BB4_2:
	setp.lt.u32 	%p2, %r34, 15361;
	mad.lo.s32 	%r42, %r80, %r33, %r1;
	mul.lo.s32 	%r10, %r42, %r34;
	mov.b32 	%r86, 0;
	@%p2 bra 	$L__BB4_38;
	add.s32 	%r82, %r2, %r10;
	cvt.s64.s32 	%rd14, %r10;
	add.s64 	%rd15, %rd3, %rd14;
	shl.b64 	%rd16, %rd15, 2;
	add.s64 	%rd23, %rd2, %rd16;
	mov.b32 	%r84, 8192;
	mov.u32 	%r81, %r2;
	mov.u32 	%r83, %r8;
$L__BB4_4:
	.pragma "nounroll";
	mul.wide.s32 	%rd17, %r82, 4;
	add.s64 	%rd6, %rd1, %rd17;
	setp.ge.s32 	%p3, %r81, %r34;
	mov.f32 	%f208, 0f00000000;
	@%p3 bra 	$L__BB4_6;
	ld.global.f32 	%f208, [%rd6];
$L__BB4_6:
	add.f32 	%f5, %f245, %f208;
	add.s32 	%r44, %r81, 1024;
	setp.ge.s32 	%p4, %r44, %r34;
	mov.f32 	%f209, 0f00000000;
	@%p4 bra 	$L__BB4_8;
	ld.global.f32 	%f209, [%rd23+-28672];
$L__BB4_8:
	add.f32 	%f8, %f5, %f209;
	add.s32 	%r45, %r81, 2048;
	setp.ge.s32 	%p5, %r45, %r34;
	mov.f32 	%f210, 0f00000000;
	@%p5 bra 	$L__BB4_10;
	ld.global.f32 	%f210, [%rd23+-24576];
$L__BB4_10:
	add.f32 	%f11, %f8, %f210;
	add.s32 	%r46, %r81, 3072;
	setp.ge.s32 	%p6, %r46, %r34;
	mov.f32 	%f211, 0f00000000;
	@%p6 bra 	$L__BB4_12;
	ld.global.f32 	%f211, [%rd23+-20480];
$L__BB4_12:
	add.f32 	%f14, %f11, %f211;
	add.s32 	%r47, %r81, 4096;
	setp.ge.s32 	%p7, %r47, %r34;
	mov.f32 	%f212, 0f00000000;
	@%p7 bra 	$L__BB4_14;
	ld.global.f32 	%f212, [%rd23+-16384];
$L__BB4_14:
	add.f32 	%f17, %f14, %f212;
	add.s32 	%r48, %r81, 5120;
	setp.ge.s32 	%p8, %r48, %r34;
	mov.f32 	%f213, 0f00000000;
	@%p8 bra 	$L__BB4_16;
	ld.global.f32 	%f213, [%rd23+-12288];
$L__BB4_16:
	add.f32 	%f20, %f17, %f213;
	add.s32 	%r49, %r81, 6144;
	setp.ge.s32 	%p9, %r49, %r34;
	mov.f32 	%f214, 0f00000000;
	@%p9 bra 	$L__BB4_18;
	ld.global.f32 	%f214, [%rd23+-8192];
$L__BB4_18:
	add.f32 	%f23, %f20, %f214;
	add.s32 	%r50, %r81, 7168;
	setp.ge.s32 	%p10, %r50, %r34;
	mov.f32 	%f215, 0f00000000;
	@%p10 bra 	$L__BB4_20;
	ld.global.f32 	%f215, [%rd23+-4096];
$L__BB4_20:
	add.f32 	%f26, %f23, %f215;
	add.s32 	%r51, %r81, 8192;
	setp.ge.s32 	%p11, %r51, %r34;
	mov.f32 	%f216, 0f00000000;
	@%p11 bra 	$L__BB4_22;
	ld.global.f32 	%f216, [%rd23];
$L__BB4_22:
	add.f32 	%f29, %f26, %f216;
	add.s32 	%r52, %r81, 9216;
	setp.ge.s32 	%p12, %r52, %r34;
	mov.f32 	%f217, 0f00000000;
	@%p12 bra 	$L__BB4_24;
	ld.global.f32 	%f217, [%rd23+4096];
$L__BB4_24:
	add.f32 	%f32, %f29, %f217;
	add.s32 	%r53, %r81, 10240;
	setp.ge.s32 	%p13, %r53, %r34;
	mov.f32 	%f218, 0f00000000;
	@%p13 bra 	$L__BB4_26;
	ld.global.f32 	%f218, [%rd23+8192];
$L__BB4_26:
	add.f32 	%f35, %f32, %f218;
	add.s32 	%r54, %r81, 11264;
	setp.ge.s32 	%p14, %r54, %r34;
	mov.f32 	%f219, 0f00000000;
	@%p14 bra 	$L__BB4_28;
	ld.global.f32 	%f219, [%rd23+12288];
$L__BB4_28:
	add.f32 	%f38, %f35, %f219;
	add.s32 	%r55, %r81, 12288;
	setp.ge.s32 	%p15, %r55, %r34;
	mov.f32 	%f220, 0f00000000;
	@%p15 bra 	$L__BB4_30;
	ld.global.f32 	%f220, [%rd23+16384];
$L__BB4_30:
	add.f32 	%f41, %f38, %f220;
	add.s32 	%r56, %r81, 13312;
	setp.ge.s32 	%p16, %r56, %r34;
	mov.f32 	%f221, 0f00000000;
	@%p16 bra 	$L__BB4_32;
	ld.global.f32 	%f221, [%rd23+20480];
$L__BB4_32:
	add.f32 	%f44, %f41, %f221;
	add.s32 	%r57, %r81, 14336;
	setp.ge.s32 	%p17, %r57, %r34;
	mov.f32 	%f222, 0f00000000;
	@%p17 bra 	$L__BB4_34;
	ld.global.f32 	%f222, [%rd23+24576];
$L__BB4_34:
	add.f32 	%f47, %f44, %f222;
	add.s32 	%r58, %r81, 15360;
	setp.ge.s32 	%p18, %r58, %r34;
	mov.f32 	%f223, 0f00000000;
	@%p18 bra 	$L__BB4_36;
	ld.global.f32 	%f223, [%rd23+28672];
$L__BB4_36:
	add.f32 	%f245, %f47, %f223;
	add.s32 	%r84, %r84, 16384;
	add.s32 	%r83, %r83, 16;
	add.s32 	%r82, %r82, 16384;
	add.s32 	%r81, %r81, 16384;
	add.s64 	%rd23, %rd23, 65536;
	setp.ne.s32 	%p19, %r83, 0;
	@%p19 bra 	$L__BB4_4;
	add.s32 	%r86, %r84, -8192;
$L__BB4_38:
	setp.eq.s32 	%p20, %r3, 0;
	@%p20 bra 	$L__BB4_78;
	setp.lt.u32 	%p21, %r4, 7;
	@%p21 bra 	$L__BB4_57;
	add.s32 	%r22, %r86, %r2;
	add.s32 	%r59, %r22, %r10;
	setp.ge.s32 	%p22, %r22, %r34;
	mul.wide.s32 	%rd18, %r59, 4;
	add.s64 	%rd8, %rd1, %rd18;
	mov.f32 	%f226, 0f00000000;
	@%p22 bra 	$L__BB4_42;
	ld.global.f32 	%f226, [%rd8];
$L__BB4_42:
	add.f32 	%f55, %f245, %f226;
	add.s32 	%r60, %r22, 1024;
	setp.ge.s32 	%p23, %r60, %r34;
	mov.f32 	%f227, 0f00000000;
	@%p23 bra 	$L__BB4_44;
	ld.global.f32 	%f227, [%rd8+4096];
$L__BB4_44:
	add.f32 	%f58, %f55, %f227;
	add.s32 	%r61, %r22, 2048;
	setp.ge.s32 	%p24, %r61, %r34;
	mov.f32 	%f228, 0f00000000;
	@%p24 bra 	$L__BB4_46;
	ld.global.f32 	%f228, [%rd8+8192];
$L__BB4_46:
	add.f32 	%f61, %f58, %f228;
	add.s32 	%r62, %r22, 3072;
	setp.ge.s32 	%p25, %r62, %r34;
	mov.f32 	%f229, 0f00000000;
	@%p25 bra 	$L__BB4_48;
	ld.global.f32 	%f229, [%rd8+12288];
$L__BB4_48:
	add.f32 	%f64, %f61, %f229;
	add.s32 	%r63, %r22, 4096;
	setp.ge.s32 	%p26, %r63, %r34;
	mov.f32 	%f230, 0f00000000;
	@%p26 bra 	$L__BB4_50;
	ld.global.f32 	%f230, [%rd8+16384];
$L__BB4_50:
	add.f32 	%f67, %f64, %f230;
	add.s32 	%r64, %r22, 5120;
	setp.ge.s32 	%p27, %r64, %r34;
	mov.f32 	%f231, 0f00000000;
	@%p27 bra 	$L__BB4_52;
	ld.global.f32 	%f231, [%rd8+20480];
$L__BB4_52:
	add.f32 	%f70, %f67, %f231;
	add.s32 	%r65, %r22, 6144;
	setp.ge.s32 	%p28, %r65, %r34;
	mov.f32 	%f232, 0f00000000;
	@%p28 bra 	$L__BB4_54;
	ld.global.f32 	%f232, [%rd8+24576];
$L__BB4_54:
	add.f32 	%f73, %f70, %f232;
	add.s32 	%r66, %r22, 7168;
	setp.ge.s32 	%p29, %r66, %r34;
	mov.f32 	%f233, 0f00000000;
	@%p29 bra 	$L__BB4_56;
	ld.global.f32 	%f233, [%rd8+28672];
$L__BB4_56:
	add.f32 	%f245, %f73, %f233;
	add.s32 	%r86, %r86, 8192;
$L__BB4_57:
	setp.eq.s32 	%p30, %r5, 0;
	@%p30 bra 	$L__BB4_78;
	setp.lt.u32 	%p31, %r6, 3;
	@%p31 bra 	$L__BB4_68;
	add.s32 	%r25, %r86, %r2;
	add.s32 	%r67, %r25, %r10;
	setp.ge.s32 	%p32, %r25, %r34;
	mul.wide.s32 	%rd19, %r67, 4;
	add.s64 	%rd9, %rd1, %rd19;
	mov.f32 	%f236, 0f00000000;
	@%p32 bra 	$L__BB4_61;
	ld.global.f32 	%f236, [%rd9];
$L__BB4_61:
	add.f32 	%f81, %f245, %f236;
	add.s32 	%r68, %r25, 1024;
	setp.ge.s32 	%p33, %r68, %r34;
	mov.f32 	%f237, 0f00000000;
	@%p33 bra 	$L__BB4_63;
	ld.global.f32 	%f237, [%rd9+4096];
$L__BB4_63:
	add.f32 	%f84, %f81, %f237;
	add.s32 	%r69, %r25, 2048;
	setp.ge.s32 	%p34, %r69, %r34;
	mov.f32 	%f238, 0f00000000;
	@%p34 bra 	$L__BB4_65;
	ld.global.f32 	%f238, [%rd9+8192];
$L__BB4_65:
	add.f32 	%f87, %f84, %f238;
	add.s32 	%r70, %r25, 3072;
	setp.ge.s32 	%p35, %r70, %r34;
	mov.f32 	%f239, 0f00000000;
	@%p35 bra 	$L__BB4_67;
	ld.global.f32 	%f239, [%rd9+12288];
$L__BB4_67:
	add.f32 	%f245, %f87, %f239;
	add.s32 	%r86, %r86, 4096;
$L__BB4_68:
	setp.eq.s32 	%p36, %r7, 0;
	@%p36 bra 	$L__BB4_78;
	add.s32 	%r28, %r86, %r2;
	add.s32 	%r71, %r28, %r10;
	setp.ge.s32 	%p37, %r28, %r34;
	mul.wide.s32 	%rd20, %r71, 4;
	add.s64 	%rd10, %rd1, %rd20;
	mov.f32 	%f242, 0f00000000;
	@%p37 bra 	$L__BB4_71;
	ld.global.f32 	%f242, [%rd10];
$L__BB4_71:
	setp.eq.s32 	%p38, %r7, 1;
	add.f32 	%f245, %f245, %f242;
	@%p38 bra 	$L__BB4_78;
	add.s32 	%r72, %r28, 1024;
	setp.ge.s32 	%p39, %r72, %r34;
	mov.f32 	%f243, 0f00000000;
	@%p39 bra 	$L__BB4_74;
	ld.global.f32 	%f243, [%rd10+4096];
$L__BB4_74:
	setp.eq.s32 	%p40, %r7, 2;
	add.f32 	%f245, %f245, %f243;
	@%p40 bra 	$L__BB4_78;
	add.s32 	%r73, %r28, 2048;
	setp.ge.s32 	%p41, %r73, %r34;
	mov.f32 	%f244, 0f00000000;
	@%p41 bra 	$L__BB4_77;
	ld.global.f32 	%f244, [%rd10+8192];
$L__BB4_77:
	add.f32 	%f245, %f245, %f244;
$L__BB4_78:
	add.s32 	%r80, %r80, 1;
	setp.ne.s32 	%p42, %r80, %r32;
	@%p42 bra 	$L__BB4_2;
$L__BB4_79:
	shl.b32 	%r74, %r2, 2;
	mov.u32 	%r75, _ZZ20backward_bias_kernelE4part;
	add.s32 	%r76, %r75, %r74;
	st.shared.f32 	[%r76], %f245;
	bar.sync 	0;
	setp.ne.s32 	%p43, %r2, 0;
	@%p43 bra 	$L__BB4_83;
	cvta.to.global.u64 	%rd21, %rd12;
	mul.wide.u32 	%rd22, %r1, 4;
	add.s64 	%rd11, %rd21, %rd22;
	ld.global.f32 	%f247, [%rd11];
	mov.b32 	%r88, 64;
$L__BB4_81:
	add.s32 	%r79, %r75, %r88;
	ld.shared.f32 	%f143, [%r79+-64];
	add.f32 	%f144, %f143, %f247;
	ld.shared.f32 	%f145, [%r79+-60];
	add.f32 	%f146, %f145, %f144;
	ld.shared.f32 	%f147, [%r79+-56];
	add.f32 	%f148, %f147, %f146;
	ld.shared.f32 	%f149, [%r79+-52];
	add.f32 	%f150, %f149, %f148;
	ld.shared.f32 	%f151, [%r79+-48];
	add.f32 	%f152, %f151, %f150;
	ld.shared.f32 	%f153, [%r79+-44];
	add.f32 	%f154, %f153, %f152;
	ld.shared.f32 	%f155, [%r79+-40];
	add.f32 	%f156, %f155, %f154;
	ld.shared.f32 	%f157, [%r79+-36];
	add.f32 	%f158, %f157, %f156;
	ld.shared.f32 	%f159, [%r79+-32];
	add.f32 	%f160, %f159, %f158;
	ld.shared.f32 	%f161, [%r79+-28];
	add.f32 	%f162, %f161, %f160;
	ld.shared.f32 	%f163, [%r79+-24];
	add.f32 	%f164, %f163, %f162;
	ld.shared.f32 	%f165, [%r79+-20];
	add.f32 	%f166, %f165, %f164;
	ld.shared.f32 	%f167, [%r79+-16];
	add.f32 	%f168, %f167, %f166;
	ld.shared.f32 	%f169, [%r79+-12];
	add.f32 	%f170, %f169, %f168;
	ld.shared.f32 	%f171, [%r79+-8];
	add.f32 	%f172, %f171, %f170;
	ld.shared.f32 	%f173, [%r79+-4];
	add.f32 	%f174, %f173, %f172;
	ld.shared.f32 	%f175, [%r79];
	add.f32 	%f176, %f175, %f174;
	ld.shared.f32 	%f177, [%r79+4];
	add.f32 	%f178, %f177, %f176;
	ld.shared.f32 	%f179, [%r79+8];
	add.f32 	%f180, %f179, %f178;
	ld.shared.f32 	%f181, [%r79+12];
	add.f32 	%f182, %f181, %f180;
	ld.shared.f32 	%f183, [%r79+16];
	add.f32 	%f184, %f183, %f182;
	ld.shared.f32 	%f185, [%r79+20];
	add.f32 	%f186, %f185, %f184;
	ld.shared.f32 	%f187, [%r79+24];
	add.f32 	%f188, %f187, %f186;
	ld.shared.f32 	%f189, [%r79+28];
	add.f32 	%f190, %f189, %f188;
	ld.shared.f32 	%f191, [%r79+32];
	add.f32 	%f192, %f191, %f190;
	ld.shared.f32 	%f193, [%r79+36];
	add.f32 	%f194, %f193, %f192;
	ld.shared.f32 	%f195, [%r79+40];
	add.f32 	%f196, %f195, %f194;
	ld.shared.f32 	%f197, [%r79+44];
	add.f32 	%f198, %f197, %f196;
	ld.shared.f32 	%f199, [%r79+48];
	add.f32 	%f200, %f199, %f198;
	ld.shared.f32 	%f201, [%r79+52];
	add.f32 	%f202, %f201, %f200;
	ld.shared.f32 	%f203, [%r79+56];
	add.f32 	%f204, %f203, %f202;
	ld.shared.f32 	%f205, [%r79+60];
	add.f32 	%f247, %f205, %f204;
	add.s32 	%r88, %r88, 128;
	setp.ne.s32 	%p44, %r88, 4160;
	@%p44 bra 	$L__BB4_81;
	st.global.f32 	[%rd11], %f247;
$L__BB4_83:
	ret;

}


// ===== COMPILED SASS (sm_100) =====

	.target	sm_100

	.elftype	@"ET_EXEC"


//--------------------- .note.nv.tkinfo           --------------------------
	.section	.note.nv.tkinfo,"",@"SHT_NOTE"
	.sectionflags	@"SHF_NOTE_NV_TKINFO"
	.tkinfo
        /*0018*/ 	.word	0x00000002
        /*0030*/ 	.string	""
        /*0030*/ 	.string	"ptxas"
        /*0030*/ 	.string	"Cuda compilation tools, release 13.0, V13.0.88"
        /*0030*/ 	.string	"Build cuda_13.0.r13.0/compiler.36424714_0"
        /*0030*/ 	.string	"-arch sm_100 -m 64 "



//--------------------- .note.nv.cuinfo           --------------------------
	.section	.note.nv.cuinfo,"",@"SHT_NOTE"
	.sectionflags	@"SHF_NOTE_NV_CUINFO"
        /*0018*/ 	.short	0x0002
        /*001a*/ 	.short	0x0064
        /*001c*/ 	.short	0x0082
	.zero		2


//--------------------- .nv.info                  --------------------------
	.section	.nv.info,"",@"SHT_CUDA_INFO"
	.align	4


	//----- nvinfo : EIATTR_REGCOUNT
	.align		4
        /*0000*/ 	.byte	0x04, 0x2f
        /*0002*/ 	.short	(.L_1 - .L_0)
	.align		4
.L_0:
        /*0004*/ 	.word	index@(add_full_bias)
        /*0008*/ 	.word	0x0000000c


	//----- nvinfo : EIATTR_FRAME_SIZE
	.align		4
.L_1:
        /*000c*/ 	.byte	0x04, 0x11
        /*000e*/ 	.short	(.L_3 - .L_2)
	.align		4
.L_2:
        /*0010*/ 	.word	index@(add_full_bias)
        /*0014*/ 	.word	0x00000000


	//----- nvinfo : EIATTR_REGCOUNT
	.align		4
.L_3:
        /*0018*/ 	.byte	0x04, 0x2f
        /*001a*/ 	.short	(.L_5 - .L_4)
	.align		4
.L_4:
        /*001c*/ 	.word	index@(add_bias)
        /*0020*/ 	.word	0x0000000e


	//----- nvinfo : EIATTR_FRAME_SIZE
	.align		4
.L_5:
        /*0024*/ 	.byte	0x04, 0x11
        /*0026*/ 	.short	(.L_7 - .L_6)
	.align		4
.L_6:
        /*0028*/ 	.word	index@(add_bias)
        /*002c*/ 	.word	0x00000000


	//----- nvinfo : EIATTR_REGCOUNT
	.align		4
.L_7:
        /*0030*/ 	.byte	0x04, 0x2f
        /*0032*/ 	.short	(.L_9 - .L_8)
	.align		4
.L_8:
        /*0034*/ 	.word	index@(add_bias_kernel)
        /*0038*/ 	.word	0x0000000c


	//----- nvinfo : EIATTR_FRAME_SIZE
	.align		4
.L_9:
        /*003c*/ 	.byte	0x04, 0x11
        /*003e*/ 	.short	(.L_11 - .L_10)
	.align		4
.L_10:
        /*0040*/ 	.word	index@(add_bias_kernel)
        /*0044*/ 	.word	0x00000000


	//----- nvinfo : EIATTR_REGCOUNT
	.align		4
.L_11:
        /*0048*/ 	.byte	0x04, 0x2f
        /*004a*/ 	.short	(.L_13 - .L_12)
	.align		4
.L_12:
        /*004c*/ 	.word	index@(backward_bias_conn_kernel)
        /*0050*/ 	.word	0x00000020


	//----- nvinfo : EIATTR_FRAME_SIZE
	.align		4
.L_13:
        /*0054*/ 	.byte	0x04, 0x11
        /*0056*/ 	.short	(.L_15 - .L_14)
	.align		4
.L_14:
        /*0058*/ 	.word	index@(backward_bias_conn_kernel)
        /*005c*/ 	.word	0x00000000


	//----- nvinfo : EIATTR_REGCOUNT
	.align		4
.L_15:
        /*0060*/ 	.byte	0x04, 0x2f
        /*0062*/ 	.short	(.L_17 - .L_16)
	.align		4
.L_16:
        /*0064*/ 	.word	index@(backward_bias_kernel)
        /*0068*/ 	.word	0x0000001d


	//----- nvinfo : EIATTR_FRAME_SIZE
	.align		4
.L_17:
        /*006c*/ 	.byte	0x04, 0x11
        /*006e*/ 	.short	(.L_19 - .L_18)
	.align		4
.L_18:
        /*0070*/ 	.word	index@(backward_bias_kernel)
        /*0074*/ 	.word	0x00000000


	//----- nvinfo : EIATTR_MIN_STACK_SIZE
	.align		4
.L_19:
        /*0078*/ 	.byte	0x04, 0x12
        /*007a*/ 	.short	(.L_21 - .L_20)
	.align		4
.L_20:
        /*007c*/ 	.word	index@(backward_bias_kernel)
        /*0080*/ 	.word	0x00000000


	//----- nvinfo : EIATTR_MIN_STACK_SIZE
	.align		4
.L_21:
        /*0084*/ 	.byte	0x04, 0x12
        /*0086*/ 	.short	(.L_23 - .L_22)
	.align		4
.L_22:
        /*0088*/ 	.word	index@(backward_bias_conn_kernel)
        /*008c*/ 	.word	0x00000000


	//----- nvinfo : EIATTR_MIN_STACK_SIZE
	.align		4
.L_23:
        /*0090*/ 	.byte	0x04, 0x12
        /*0092*/ 	.short	(.L_25 - .L_24)
	.align		4
.L_24:
        /*0094*/ 	.word	index@(add_bias_kernel)
        /*0098*/ 	.word	0x00000000


	//----- nvinfo : EIATTR_MIN_STACK_SIZE
	.align		4
.L_25:
        /*009c*/ 	.byte	0x04, 0x12
        /*009e*/ 	.short	(.L_27 - .L_26)
	.align		4
.L_26:
        /*00a0*/ 	.word	index@(add_bias)
        /*00a4*/ 	.word	0x00000000


	//----- nvinfo : EIATTR_MIN_STACK_SIZE
	.align		4
.L_27:
        /*00a8*/ 	.byte	0x04, 0x12
        /*00aa*/ 	.short	(.L_29 - .L_28)
	.align		4
.L_28:
        /*00ac*/ 	.word	index@(add_full_bias)
        /*00b0*/ 	.word	0x00000000
.L_29:


//--------------------- .nv.compat                --------------------------
	.section	.nv.compat,"",@"SHT_CUDA_COMPAT_INFO"
	.align	4
        /*0000*/ 	.byte	0x02, 0x09, 0x00, 0x00, 0x02, 0x02, 0x01, 0x00, 0x02, 0x05, 0x05, 0x00, 0x03, 0x07, 0x01, 0x01
        /*0010*/ 	.byte	0x02, 0x03, 0x00, 0x00, 0x02, 0x06, 0x01, 0x00, 0x04, 0x0b, 0x08, 0x00, 0x09, 0x00, 0x00, 0x00
        /*0020*/ 	.byte	0x00, 0x00, 0x00, 0x00


//--------------------- .nv.info.backward_bias_kernel --------------------------
	.section	.nv.info.backward_bias_kernel,"",@"SHT_CUDA_INFO"
	.sectionflags	@""
	.align	4


	//----- nvinfo : EIATTR_CUDA_API_VERSION
	.align		4
        /*0000*/ 	.byte	0x04, 0x37
        /*0002*/ 	.short	(.L_31 - .L_30)
.L_30:
        /*0004*/ 	.word	0x00000082


	//----- nvinfo : EIATTR_KPARAM_INFO
	.align		4
.L_31:
        /*0008*/ 	.byte	0x04, 0x17
        /*000a*/ 	.short	(.L_33 - .L_32)
.L_32:
        /*000c*/ 	.word	0x00000000
        /*0010*/ 	.short	0x0004
        /*0012*/ 	.short	0x0018
        /*0014*/ 	.byte	0x00, 0xf0, 0x11, 0x00


	//----- nvinfo : EIATTR_KPARAM_INFO
	.align		4
.L_33:
        /*0018*/ 	.byte	0x04, 0x17
        /*001a*/ 	.short	(.L_35 - .L_34)
.L_34:
        /*001c*/ 	.word	0x00000000
        /*0020*/ 	.short	0x0003
        /*0022*/ 	.short	0x0014
        /*0024*/ 	.byte	0x00, 0xf0, 0x11, 0x00


	//----- nvinfo : EIATTR_KPARAM_INFO
	.align		4
.L_35:
        /*0028*/ 	.byte	0x04, 0x17
        /*002a*/ 	.short	(.L_37 - .L_36)
.L_36:
        /*002c*/ 	.word	0x00000000
        /*0030*/ 	.short	0x0002
        /*0032*/ 	.short	0x0010
        /*0034*/ 	.byte	0x00, 0xf0, 0x11, 0x00


	//----- nvinfo : EIATTR_KPARAM_INFO
	.align		4
.L_37:
        /*0038*/ 	.byte	0x04, 0x17
        /*003a*/ 	.short	(.L_39 - .L_38)
.L_38:
        /*003c*/ 	.word	0x00000000
        /*0040*/ 	.short	0x0001
        /*0042*/ 	.short	0x0008
        /*0044*/ 	.byte	0x00, 0xf5, 0x21, 0x00


	//----- nvinfo : EIATTR_KPARAM_INFO
	.align		4
.L_39:
        /*0048*/ 	.byte	0x04, 0x17
        /*004a*/ 	.short	(.L_41 - .L_40)
.L_40:
        /*004c*/ 	.word	0x00000000
        /*0050*/ 	.short	0x0000
        /*0052*/ 	.short	0x0000
        /*0054*/ 	.byte	0x00, 0xf5, 0x21, 0x00


	//----- nvinfo : EIATTR_SPARSE_MMA_MASK
	.align		4
.L_41:
        /*0058*/ 	.byte	0x03, 0x50
        /*005a*/ 	.short	0x0000


	//----- nvinfo : EIATTR_MAXREG_COUNT
	.align		4
        /*005c*/ 	.byte	0x03, 0x1b
        /*005e*/ 	.short	0x00ff


	//----- nvinfo : EIATTR_NUM_BARRIERS
	.align		4
        /*0060*/ 	.byte	0x02, 0x4c
        /*0062*/ 	.byte	0x01
	.zero		1


	//----- nvinfo : EIATTR_MERCURY_ISA_VERSION
	.align		4
        /*0064*/ 	.byte	0x03, 0x5f
        /*0066*/ 	.short	0x0101


	//----- nvinfo : EIATTR_VRC_CTA_INIT_COUNT
	.align		4
        /*0068*/ 	.byte	0x02, 0x4a
	.zero		1
	.zero		1


	//----- nvinfo : EIATTR_EXIT_INSTR_OFFSETS
	.align		4
        /*006c*/ 	.byte	0x04, 0x1c
        /*006e*/ 	.short	(.L_43 - .L_42)


	//   ....[0]....
.L_42:
        /*0070*/ 	.word	0x00000f20


	//   ....[1]....
        /*0074*/ 	.word	0x00001230


	//----- nvinfo : EIATTR_CRS_STACK_SIZE
	.align		4
.L_43:
        /*0078*/ 	.byte	0x04, 0x1e
        /*007a*/ 	.short	(.L_45 - .L_44)
.L_44:
        /*007c*/ 	.word	0x00000000


	//----- nvinfo : EIATTR_CBANK_PARAM_SIZE
	.align		4
.L_45:
        /*0080*/ 	.byte	0x03, 0x19
        /*0082*/ 	.short	0x001c


	//----- nvinfo : EIATTR_PARAM_CBANK
	.align		4
        /*0084*/ 	.byte	0x04, 0x0a
        /*0086*/ 	.short	(.L_47 - .L_46)
	.align		4
.L_46:
        /*0088*/ 	.word	index@(.nv.constant0.backward_bias_kernel)
        /*008c*/ 	.short	0x0380
        /*008e*/ 	.short	0x001c


	//----- nvinfo : EIATTR_SW_WAR
	.align		4
.L_47:
        /*0090*/ 	.byte	0x04, 0x36
        /*0092*/ 	.short	(.L_49 - .L_48)
.L_48:
        /*0094*/ 	.word	0x00000008
.L_49:


//--------------------- .nv.info.backward_bias_conn_kernel --------------------------
	.section	.nv.info.backward_bias_conn_kernel,"",@"SHT_CUDA_INFO"
	.sectionflags	@""
	.align	4


	//----- nvinfo : EIATTR_CUDA_API_VERSION
	.align		4
        /*0000*/ 	.byte	0x04, 0x37
        /*0002*/ 	.short	(.L_51 - .L_50)
.L_50:
        /*0004*/ 	.word	0x00000082


	//----- nvinfo : EIATTR_KPARAM_INFO
	.align		4
.L_51:
        /*0008*/ 	.byte	0x04, 0x17
        /*000a*/ 	.short	(.L_53 - .L_52)
.L_52:
        /*000c*/ 	.word	0x00000000
        /*0010*/ 	.short	0x0003
        /*0012*/ 	.short	0x0014
        /*0014*/ 	.byte	0x00, 0xf0, 0x11, 0x00


	//----- nvinfo : EIATTR_KPARAM_INFO
	.align		4
.L_53:
        /*0018*/ 	.byte	0x04, 0x17
        /*001a*/ 	.short	(.L_55 - .L_54)
.L_54:
        /*001c*/ 	.word	0x00000000
        /*0020*/ 	.short	0x0002
        /*0022*/ 	.short	0x0010
        /*0024*/ 	.byte	0x00, 0xf0, 0x11, 0x00


	//----- nvinfo : EIATTR_KPARAM_INFO
	.align		4
.L_55:
        /*0028*/ 	.byte	0x04, 0x17
        /*002a*/ 	.short	(.L_57 - .L_56)
.L_56:
        /*002c*/ 	.word	0x00000000
        /*0030*/ 	.short	0x0001
        /*0032*/ 	.short	0x0008
        /*0034*/ 	.byte	0x00, 0xf5, 0x21, 0x00


	//----- nvinfo : EIATTR_KPARAM_INFO
	.align		4
.L_57:
        /*0038*/ 	.byte	0x04, 0x17
        /*003a*/ 	.short	(.L_59 - .L_58)
.L_58:
        /*003c*/ 	.word	0x00000000
        /*0040*/ 	.short	0x0000
        /*0042*/ 	.short	0x0000
        /*0044*/ 	.byte	0x00, 0xf5, 0x21, 0x00


	//----- nvinfo : EIATTR_SPARSE_MMA_MASK
	.align		4
.L_59:
        /*0048*/ 	.byte	0x03, 0x50
        /*004a*/ 	.short	0x0000


	//----- nvinfo : EIATTR_MAXREG_COUNT
	.align		4
        /*004c*/ 	.byte	0x03, 0x1b
        /*004e*/ 	.short	0x00ff


	//----- nvinfo : EIATTR_MERCURY_ISA_VERSION
	.align		4
        /*0050*/ 	.byte	0x03, 0x5f
        /*0052*/ 	.short	0x0101


	//----- nvinfo : EIATTR_VRC_CTA_INIT_COUNT
	.align		4
        /*0054*/ 	.byte	0x02, 0x4a
	.zero		1
	.zero		1


	//----- nvinfo : EIATTR_EXIT_INSTR_OFFSETS
	.align		4
        /*0058*/ 	.byte	0x04, 0x1c
        /*005a*/ 	.short	(.L_61 - .L_60)


	//   ....[0]....
.L_60:
        /*005c*/ 	.word	0x000000b0


	//   ....[1]....
        /*0060*/ 	.word	0x00000950


	//----- nvinfo : EIATTR_CBANK_PARAM_SIZE
	.align		4
.L_61:
        /*0064*/ 	.byte	0x03, 0x19
        /*0066*/ 	.short	0x0018


	//----- nvinfo : EIATTR_PARAM_CBANK
	.align		4
        /*0068*/ 	.byte	0x04, 0x0a
        /*006a*/ 	.short	(.L_63 - .L_62)
	.align		4
.L_62:
        /*006c*/ 	.word	index@(.nv.constant0.backward_bias_conn_kernel)
        /*0070*/ 	.short	0x0380
        /*0072*/ 	.short	0x0018


	//----- nvinfo : EIATTR_SW_WAR
	.align		4
.L_63:
        /*0074*/ 	.byte	0x04, 0x36
        /*0076*/ 	.short	(.L_65 - .L_64)
.L_64:
        /*0078*/ 	.word	0x00000008
.L_65:


//--------------------- .nv.info.add_bias_kernel  --------------------------
	.section	.nv.info.add_bias_kernel,"",@"SHT_CUDA_INFO"
	.sectionflags	@""
	.align	4


	//----- nvinfo : EIATTR_CUDA_API_VERSION
	.align		4
        /*0000*/ 	.byte	0x04, 0x37
        /*0002*/ 	.short	(.L_67 - .L_66)
.L_66:
        /*0004*/ 	.word	0x00000082


	//----- nvinfo : EIATTR_KPARAM_INFO
	.align		4
.L_67:
        /*0008*/ 	.byte	0x04, 0x17
        /*000a*/ 	.short	(.L_69 - .L_68)
.L_68:
        /*000c*/ 	.word	0x00000000
        /*0010*/ 	.short	0x0003
        /*0012*/ 	.short	0x0014
        /*0014*/ 	.byte	0x00, 0xf0, 0x11, 0x00


	//----- nvinfo : EIATTR_KPARAM_INFO
	.align		4
.L_69:
        /*0018*/ 	.byte	0x04, 0x17
        /*001a*/ 	.short	(.L_71 - .L_70)
.L_70:
        /*001c*/ 	.word	0x00000000
        /*0020*/ 	.short	0x0002
        /*0022*/ 	.short	0x0010
        /*0024*/ 	.byte	0x00, 0xf0, 0x11, 0x00


	//----- nvinfo : EIATTR_KPARAM_INFO
	.align		4
.L_71:
        /*0028*/ 	.byte	0x04, 0x17
        /*002a*/ 	.short	(.L_73 - .L_72)
.L_72:
        /*002c*/ 	.word	0x00000000
        /*0030*/ 	.short	0x0001
        /*0032*/ 	.short	0x0008
        /*0034*/ 	.byte	0x00, 0xf5, 0x21, 0x00


	//----- nvinfo : EIATTR_KPARAM_INFO
	.align		4
.L_73:
        /*0038*/ 	.byte	0x04, 0x17
        /*003a*/ 	.short	(.L_75 - .L_74)
.L_74:
        /*003c*/ 	.word	0x00000000
        /*0040*/ 	.short	0x0000
        /*0042*/ 	.short	0x0000
        /*0044*/ 	.byte	0x00, 0xf5, 0x21, 0x00


	//----- nvinfo : EIATTR_SPARSE_MMA_MASK
	.align		4
.L_75:
        /*0048*/ 	.byte	0x03, 0x50
        /*004a*/ 	.short	0x0000


	//----- nvinfo : EIATTR_MAXREG_COUNT
	.align		4
        /*004c*/ 	.byte	0x03, 0x1b
        /*004e*/ 	.short	0x00ff


	//----- nvinfo : EIATTR_MERCURY_ISA_VERSION
	.align		4
        /*0050*/ 	.byte	0x03, 0x5f
        /*0052*/ 	.short	0x0101


	//----- nvinfo : EIATTR_VRC_CTA_INIT_COUNT
	.align		4
        /*0054*/ 	.byte	0x02, 0x4a
	.zero		1
	.zero		1


	//----- nvinfo : EIATTR_EXIT_INSTR_OFFSETS
	.align		4
        /*0058*/ 	.byte	0x04, 0x1c
        /*005a*/ 	.short	(.L_77 - .L_76)


	//   ....[0]....
.L_76:
        /*005c*/ 	.word	0x00000070


	//   ....[1]....
        /*0060*/ 	.word	0x00000160


	//----- nvinfo : EIATTR_CBANK_PARAM_SIZE
	.align		4
.L_77:
        /*0064*/ 	.byte	0x03, 0x19
        /*0066*/ 	.short	0x0018


	//----- nvinfo : EIATTR_PARAM_CBANK
	.align		4
        /*0068*/ 	.byte	0x04, 0x0a
        /*006a*/ 	.short	(.L_79 - .L_78)
	.align		4
.L_78:
        /*006c*/ 	.word	index@(.nv.constant0.add_bias_kernel)
        /*0070*/ 	.short	0x0380
        /*0072*/ 	.short	0x0018


	//----- nvinfo : EIATTR_SW_WAR
	.align		4
.L_79:
        /*0074*/ 	.byte	0x04, 0x36
        /*0076*/ 	.short	(.L_81 - .L_80)
.L_80:
        /*0078*/ 	.word	0x00000008
.L_81:


//--------------------- .nv.info.add_bias         --------------------------
	.section	.nv.info.add_bias,"",@"SHT_CUDA_INFO"
	.sectionflags	@""
	.align	4


	//----- nvinfo : EIATTR_CUDA_API_VERSION
	.align		4
        /*0000*/ 	.byte	0x04, 0x37
        /*0002*/ 	.short	(.L_83 - .L_82)
.L_82:
        /*0004*/ 	.word	0x00000082


	//----- nvinfo : EIATTR_KPARAM_INFO
	.align		4
.L_83:
        /*0008*/ 	.byte	0x04, 0x17
        /*000a*/ 	.short	(.L_85 - .L_84)
.L_84:
        /*000c*/ 	.word	0x00000000
        /*0010*/ 	.short	0x0004
        /*0012*/ 	.short	0x0018
        /*0014*/ 	.byte	0x00, 0xf0, 0x11, 0x00


	//----- nvinfo : EIATTR_KPARAM_INFO
	.align		4
.L_85:
        /*0018*/ 	.byte	0x04, 0x17
        /*001a*/ 	.short	(.L_87 - .L_86)
.L_86:
        /*001c*/ 	.word	0x00000000
        /*0020*/ 	.short	0x0003
        /*0022*/ 	.short	0x0014
        /*0024*/ 	.byte	0x00, 0xf0, 0x11, 0x00


	//----- nvinfo : EIATTR_KPARAM_INFO
	.align		4
.L_87:
        /*0028*/ 	.byte	0x04, 0x17
        /*002a*/ 	.short	(.L_89 - .L_88)
.L_88:
        /*002c*/ 	.word	0x00000000
        /*0030*/ 	.short	0x0002
        /*0032*/ 	.short	0x0010
        /*0034*/ 	.byte	0x00, 0xf0, 0x11, 0x00


	//----- nvinfo : EIATTR_KPARAM_INFO
	.align		4
.L_89:
        /*0038*/ 	.byte	0x04, 0x17
        /*003a*/ 	.short	(.L_91 - .L_90)
.L_90:
        /*003c*/ 	.word	0x00000000
        /*0040*/ 	.short	0x0001
        /*0042*/ 	.short	0x0008
        /*0044*/ 	.byte	0x00, 0xf5, 0x21, 0x00


	//----- nvinfo : EIATTR_KPARAM_INFO
	.align		4
.L_91:
        /*0048*/ 	.byte	0x04, 0x17
        /*004a*/ 	.short	(.L_93 - .L_92)
.L_92:
        /*004c*/ 	.word	0x00000000
        /*0050*/ 	.short	0x0000
        /*0052*/ 	.short	0x0000
        /*0054*/ 	.byte	0x00, 0xf5, 0x21, 0x00


	//----- nvinfo : EIATTR_SPARSE_MMA_MASK
	.align		4
.L_93:
        /*0058*/ 	.byte	0x03, 0x50
        /*005a*/ 	.short	0x0000


	//----- nvinfo : EIATTR_MAXREG_COUNT
	.align		4
        /*005c*/ 	.byte	0x03, 0x1b
        /*005e*/ 	.short	0x00ff


	//----- nvinfo : EIATTR_MERCURY_ISA_VERSION
	.align		4
        /*0060*/ 	.byte	0x03, 0x5f
        /*0062*/ 	.short	0x0101


	//----- nvinfo : EIATTR_VRC_CTA_INIT_COUNT
	.align		4
        /*0064*/ 	.byte	0x02, 0x4a
	.zero		1
	.zero		1


	//----- nvinfo : EIATTR_EXIT_INSTR_OFFSETS
	.align		4
        /*0068*/ 	.byte	0x04, 0x1c
        /*006a*/ 	.short	(.L_95 - .L_94)


	//   ....[0]....
.L_94:
        /*006c*/ 	.word	0x000000d0


	//   ....[1]....
        /*0070*/ 	.word	0x00000440


	//----- nvinfo : EIATTR_CBANK_PARAM_SIZE
	.align		4
.L_95:
        /*0074*/ 	.byte	0x03, 0x19
        /*0076*/ 	.short	0x001c


	//----- nvinfo : EIATTR_PARAM_CBANK
	.align		4
        /*0078*/ 	.byte	0x04, 0x0a
        /*007a*/ 	.short	(.L_97 - .L_96)
	.align		4
.L_96:
        /*007c*/ 	.word	index@(.nv.constant0.add_bias)
        /*0080*/ 	.short	0x0380
        /*0082*/ 	.short	0x001c


	//----- nvinfo : EIATTR_SW_WAR
	.align		4
.L_97:
        /*0084*/ 	.byte	0x04, 0x36
        /*0086*/ 	.short	(.L_99 - .L_98)
.L_98:
        /*0088*/ 	.word	0x00000008
.L_99:


//--------------------- .nv.info.add_full_bias    --------------------------
	.section	.nv.info.add_full_bias,"",@"SHT_CUDA_INFO"
	.sectionflags	@""
	.align	4


	//----- nvinfo : EIATTR_CUDA_API_VERSION
	.align		4
        /*0000*/ 	.byte	0x04, 0x37
        /*0002*/ 	.short	(.L_101 - .L_100)
.L_100:
        /*0004*/ 	.word	0x00000082


	//----- nvinfo : EIATTR_KPARAM_INFO
	.align		4
.L_101:
        /*0008*/ 	.byte	0x04, 0x17
        /*000a*/ 	.short	(.L_103 - .L_102)
.L_102:
        /*000c*/ 	.word	0x00000000
        /*0010*/ 	.short	0x0003
        /*0012*/ 	.short	0x0014
        /*0014*/ 	.byte	0x00, 0xf0, 0x11, 0x00


	//----- nvinfo : EIATTR_KPARAM_INFO
	.align		4
.L_103:
        /*0018*/ 	.byte	0x04, 0x17
        /*001a*/ 	.short	(.L_105 - .L_104)
.L_104:
        /*001c*/ 	.word	0x00000000
        /*0020*/ 	.short	0x0002
        /*0022*/ 	.short	0x0010
        /*0024*/ 	.byte	0x00, 0xf0, 0x11, 0x00


	//----- nvinfo : EIATTR_KPARAM_INFO
	.align		4
.L_105:
        /*0028*/ 	.byte	0x04, 0x17
        /*002a*/ 	.short	(.L_107 - .L_106)
.L_106:
        /*002c*/ 	.word	0x00000000
        /*0030*/ 	.short	0x0001
        /*0032*/ 	.short	0x0008
        /*0034*/ 	.byte	0x00, 0xf5, 0x21, 0x00


	//----- nvinfo : EIATTR_KPARAM_INFO
	.align		4
.L_107:
        /*0038*/ 	.byte	0x04, 0x17
        /*003a*/ 	.short	(.L_109 - .L_108)
.L_108:
        /*003c*/ 	.word	0x00000000
        /*0040*/ 	.short	0x0000
        /*0042*/ 	.short	0x0000
        /*0044*/ 	.byte	0x00, 0xf5, 0x21, 0x00


	//----- nvinfo : EIATTR_SPARSE_MMA_MASK
	.align		4
.L_109:
        /*0048*/ 	.byte	0x03, 0x50
        /*004a*/ 	.short	0x0000


	//----- nvinfo : EIATTR_MAXREG_COUNT
	.align		4
        /*004c*/ 	.byte	0x03, 0x1b
        /*004e*/ 	.short	0x00ff


	//----- nvinfo : EIATTR_MERCURY_ISA_VERSION
	.align		4
        /*0050*/ 	.byte	0x03, 0x5f
        /*0052*/ 	.short	0x0101


	//----- nvinfo : EIATTR_VRC_CTA_INIT_COUNT
	.align		4
        /*0054*/ 	.byte	0x02, 0x4a
	.zero		1
	.zero		1


	//----- nvinfo : EIATTR_EXIT_INSTR_OFFSETS
	.align		4
        /*0058*/ 	.byte	0x04, 0x1c
        /*005a*/ 	.short	(.L_111 - .L_110)


	//   ....[0]....
.L_110:
        /*005c*/ 	.word	0x000000a0


	//   ....[1]....
        /*0060*/ 	.word	0x000002a0


	//----- nvinfo : EIATTR_CBANK_PARAM_SIZE
	.align		4
.L_111:
        /*0064*/ 	.byte	0x03, 0x19
        /*0066*/ 	.short	0x0018


	//----- nvinfo : EIATTR_PARAM_CBANK
	.align		4
        /*0068*/ 	.byte	0x04, 0x0a
        /*006a*/ 	.short	(.L_113 - .L_112)
	.align		4
.L_112:
        /*006c*/ 	.word	index@(.nv.constant0.add_full_bias)
        /*0070*/ 	.short	0x0380
        /*0072*/ 	.short	0x0018


	//----- nvinfo : EIATTR_SW_WAR
	.align		4
.L_113:
        /*0074*/ 	.byte	0x04, 0x36
        /*0076*/ 	.short	(.L_115 - .L_114)
.L_114:
        /*0078*/ 	.word	0x00000008
.L_115:


//--------------------- .nv.callgraph             --------------------------
	.section	.nv.callgraph,"",@"SHT_CUDA_CALLGRAPH"
	.align	4
	.sectionentsize	8
	.align		4
        /*0000*/ 	.word	0x00000000
	.align		4
        /*0004*/ 	.word	0xffffffff
	.align		4
        /*0008*/ 	.word	0x00000000
	.align		4
        /*000c*/ 	.word	0xfffffffe
	.align		4
        /*0010*/ 	.word	0x00000000
	.align		4
        /*0014*/ 	.word	0xfffffffd
	.align		4
        /*0018*/ 	.word	0x00000000
	.align		4
        /*001c*/ 	.word	0xfffffffc


//--------------------- .text.backward_bias_kernel --------------------------
	.section	.text.backward_bias_kernel,"ax",@progbits
	.align	128
        .global         backward_bias_kernel
        .type           backward_bias_kernel,@function
        .size           backward_bias_kernel,(.L_x_25 - backward_bias_kernel)
        .other          backward_bias_kernel,@"STO_CUDA_ENTRY STV_DEFAULT"
backward_bias_kernel:
.text.backward_bias_kernel:
[----:B------:R-:W-:Y:S01]  /*0000*/  LDC R1, c[0x0][0x37c] ;  /* 0x0000df00ff017b82 */ /* 0x000fe20000000800 */
[----:B------:R-:W0:Y:S01]  /*0010*/  LDCU UR4, c[0x0][0x390] ;  /* 0x00007200ff0477ac */ /* 0x000e220008000800 */
[----:B------:R-:W1:Y:S01]  /*0020*/  S2R R0, SR_CTAID.X ;  /* 0x0000000000007919 */ /* 0x000e620000002500 */
[----:B------:R-:W-:Y:S01]  /*0030*/  HFMA2 R8, -RZ, RZ, 0, 0 ;  /* 0x00000000ff087431 */ /* 0x000fe200000001ff */
[----:B------:R-:W0:Y:S01]  /*0040*/  LDCU UR5, c[0x0][0x398] ;  /* 0x00007300ff0577ac */ /* 0x000e220008000800 */
[----:B------:R-:W2:Y:S01]  /*0050*/  S2R R6, SR_TID.X ;  /* 0x0000000000067919 */ /* 0x000ea20000002100 */
[----:B------:R-:W3:Y:S01]  /*0060*/  LDCU.64 UR14, c[0x0][0x358] ;  /* 0x00006b00ff0e77ac */ /* 0x000ee20008000a00 */
[----:B0-----:R-:W-:-:S04]  /*0070*/  UISETP.LT.AND UP0, UPT, UR4, UR5, UPT ;  /* 0x000000050400728c */ /* 0x001fc8000bf01270 */
[----:B------:R-:W-:-:S04]  /*0080*/  USEL UR4, UR4, UR5, UP0 ;  /* 0x0000000504047287 */ /* 0x000fc80008000000 */
[----:B------:R-:W-:-:S09]  /*0090*/  UISETP.GE.AND UP0, UPT, UR4, 0x1, UPT ;  /* 0x000000010400788c */ /* 0x000fd2000bf06270 */
[----:B-123--:R-:W-:Y:S05]  /*00a0*/  BRA.U !UP0, `(.L_x_0) ;  /* 0x0000000d08807547 */ /* 0x00efea000b800000 */
[----:B------:R-:W0:Y:S01]  /*00b0*/  LDCU.64 UR8, c[0x0][0x388] ;  /* 0x00007100ff0877ac */ /* 0x000e220008000a00 */
[----:B------:R-:W-:Y:S01]  /*00c0*/  MOV R8, RZ ;  /* 0x000000ff00087202 */ /* 0x000fe20000000f00 */
[----:B------:R-:W-:-:S04]  /*00d0*/  UIADD3 UR4, UPT, UPT, UR5, -0x1, URZ ;  /* 0xffffffff05047890 */ /* 0x000fc8000fffe0ff */
[----:B------:R-:W-:-:S04]  /*00e0*/  ULEA.HI UR4, UR4, 0x1, URZ, 0x16 ;  /* 0x0000000104047891 */ /* 0x000fc8000f8fb0ff */
[----:B------:R-:W-:Y:S02]  /*00f0*/  ULOP3.LUT UR11, UR4, 0xf, URZ, 0xc0, !UPT ;  /* 0x0000000f040b7892 */ /* 0x000fe4000f8ec0ff */
[----:B------:R-:W-:Y:S02]  /*0100*/  ULOP3.LUT UR12, UR4, 0x7, URZ, 0xc0, !UPT ;  /* 0x00000007040c7892 */ /* 0x000fe4000f8ec0ff */
[----:B------:R-:W-:Y:S02]  /*0110*/  ULOP3.LUT UR13, UR4, 0x3, URZ, 0xc0, !UPT ;  /* 0x00000003040d7892 */ /* 0x000fe4000f8ec0ff */
[----:B------:R-:W-:Y:S02]  /*0120*/  ULOP3.LUT UR4, UR4, 0x7ffff0, URZ, 0xc0, !UPT ;  /* 0x007ffff004047892 */ /* 0x000fe4000f8ec0ff */
[----:B0-----:R-:W-:Y:S02]  /*0130*/  UIADD3 UR7, UP0, UPT, UR8, 0x8000, URZ ;  /* 0x0000800008077890 */ /* 0x001fe4000ff1e0ff */
[----:B------:R-:W-:-:S02]  /*0140*/  UIADD3 UR5, UPT, UPT, UR11, -0x1, URZ ;  /* 0xffffffff0b057890 */ /* 0x000fc4000fffe0ff */
[----:B------:R-:W-:Y:S02]  /*0150*/  UIADD3 UR6, UPT, UPT, UR12, -0x1, URZ ;  /* 0xffffffff0c067890 */ /* 0x000fe4000fffe0ff */
[----:B------:R-:W-:Y:S02]  /*0160*/  UIADD3.X UR8, UPT, UPT, URZ, UR9, URZ, UP0, !UPT ;  /* 0x00000009ff087290 */ /* 0x000fe400087fe4ff */
[----:B------:R-:W-:Y:S02]  /*0170*/  UIADD3 UR9, UPT, UPT, -UR4, URZ, URZ ;  /* 0x000000ff04097290 */ /* 0x000fe4000fffe1ff */
[----:B------:R-:W-:Y:S02]  /*0180*/  UISETP.GE.U32.AND UP0, UPT, UR5, 0x7, UPT ;  /* 0x000000070500788c */ /* 0x000fe4000bf06070 */
[----:B------:R-:W-:Y:S01]  /*0190*/  UISETP.GE.U32.AND UP1, UPT, UR6, 0x3, UPT ;  /* 0x000000030600788c */ /* 0x000fe2000bf26070 */
[----:B------:R-:W-:-:S10]  /*01a0*/  UMOV UR4, URZ ;  /* 0x000000ff00047c82 */ /* 0x000fd40008000000 */
.L_x_12:
[----:B012---:R-:W0:Y:S01]  /*01b0*/  LDC.64 R2, c[0x0][0x390] ;  /* 0x0000e400ff027b82 */ /* 0x007e220000000a00 */
[----:B------:R-:W1:Y:S01]  /*01c0*/  LDCU UR10, c[0x0][0x398] ;  /* 0x00007300ff0a77ac */ /* 0x000e620008000800 */
[----:B------:R-:W-:Y:S01]  /*01d0*/  UMOV UR5, URZ ;  /* 0x000000ff00057c82 */ /* 0x000fe20008000000 */
[----:B-1----:R-:W-:Y:S01]  /*01e0*/  UISETP.GE.U32.AND UP2, UPT, UR10, 0x3c01, UPT ;  /* 0x00003c010a00788c */ /* 0x002fe2000bf46070 */
[----:B0-----:R-:W-:Y:S01]  /*01f0*/  IMAD R7, R3, UR4, R0 ;  /* 0x0000000403077c24 */ /* 0x001fe2000f8e0200 */
[----:B------:R-:W-:-:S03]  /*0200*/  UIADD3 UR4, UPT, UPT, UR4, 0x1, URZ ;  /* 0x0000000104047890 */ /* 0x000fc6000fffe0ff */
[----:B------:R-:W-:-:S03]  /*0210*/  IMAD R7, R7, UR10, RZ ;  /* 0x0000000a07077c24 */ /* 0x000fc6000f8e02ff */
[----:B------:R-:W-:Y:S01]  /*0220*/  ISETP.NE.AND P0, PT, R2, UR4, PT ;  /* 0x0000000402007c0c */ /* 0x000fe2000bf05270 */
[----:B------:R-:W-:-:S12]  /*0230*/  BRA.U !UP2, `(.L_x_1) ;  /* 0x000000050a7c7547 */ /* 0x000fd8000b800000 */
[----:B------:R-:W0:Y:S01]  /*0240*/  LDC.64 R2, c[0x0][0x388] ;  /* 0x0000e200ff027b82 */ /* 0x000e220000000a00 */
[CC--:B------:R-:W-:Y:S01]  /*0250*/  IADD3 R14, P1, PT, R7.reuse, R6.reuse, RZ ;  /* 0x00000006070e7210 */ /* 0x0c0fe20007f3e0ff */
[C---:B------:R-:W-:Y:S01]  /*0260*/  IMAD.IADD R9, R7.reuse, 0x1, R6 ;  /* 0x0000000107097824 */ /* 0x040fe200078e0206 */
[----:B------:R-:W-:Y:S01]  /*0270*/  MOV R10, R6 ;  /* 0x00000006000a7202 */ /* 0x000fe20000000f00 */
[----:B------:R-:W1:Y:S01]  /*0280*/  LDCU UR10, c[0x0][0x398] ;  /* 0x00007300ff0a77ac */ /* 0x000e620008000800 */
[----:B------:R-:W-:Y:S02]  /*0290*/  LEA.HI.X.SX32 R5, R7, RZ, 0x1, P1 ;  /* 0x000000ff07057211 */ /* 0x000fe400008f0eff */
[C---:B------:R-:W-:Y:S01]  /*02a0*/  LEA R13, P1, R14.reuse, UR7, 0x2 ;  /* 0x000000070e0d7c11 */ /* 0x040fe2000f8210ff */
[----:B------:R-:W-:Y:S01]  /*02b0*/  UMOV UR5, 0x2000 ;  /* 0x0000200000057882 */ /* 0x000fe20000000000 */
[----:B------:R-:W-:Y:S02]  /*02c0*/  UMOV UR6, UR9 ;  /* 0x0000000900067c82 */ /* 0x000fe40008000000 */
[----:B------:R-:W-:-:S09]  /*02d0*/  LEA.HI.X R14, R14, UR8, R5, 0x2, P1 ;  /* 0x000000080e0e7c11 */ /* 0x000fd200088f1405 */
.L_x_2:
[C---:B-1----:R-:W-:Y:S01]  /*02e0*/  ISETP.GE.AND P4, PT, R10.reuse, UR10, PT ;  /* 0x0000000a0a007c0c */ /* 0x042fe2000bf86270 */
[C---:B------:R-:W-:Y:S01]  /*02f0*/  VIADD R5, R10.reuse, 0x800 ;  /* 0x000008000a057836 */ /* 0x040fe20000000000 */
[C---:B------:R-:W-:Y:S01]  /*0300*/  IADD3 R4, PT, PT, R10.reuse, 0x400, RZ ;  /* 0x000004000a047810 */ /* 0x040fe20007ffe0ff */
[----:B------:R-:W-:Y:S01]  /*0310*/  HFMA2 R11, -RZ, RZ, 0, 0 ;  /* 0x00000000ff0b7431 */ /* 0x000fe200000001ff */
[C---:B------:R-:W-:Y:S01]  /*0320*/  IADD3 R12, PT, PT, R10.reuse, 0xc00, RZ ;  /* 0x00000c000a0c7810 */ /* 0x040fe20007ffe0ff */
[----:B------:R-:W-:Y:S01]  /*0330*/  VIADD R15, R10, 0x1000 ;  /* 0x000010000a0f7836 */ /* 0x000fe20000000000 */
[----:B------:R-:W-:Y:S02]  /*0340*/  ISETP.GE.AND P5, PT, R4, UR10, PT ;  /* 0x0000000a04007c0c */ /* 0x000fe4000bfa6270 */
[----:B------:R-:W-:Y:S01]  /*0350*/  ISETP.GE.AND P1, PT, R5, UR10, PT ;  /* 0x0000000a05007c0c */ /* 0x000fe2000bf26270 */
[----:B0-----:R-:W-:Y:S01]  /*0360*/  IMAD.WIDE R4, R9, 0x4, R2 ;  /* 0x0000000409047825 */ /* 0x001fe200078e0202 */
[----:B------:R-:W-:-:S02]  /*0370*/  ISETP.GE.AND P2, PT, R12, UR10, PT ;  /* 0x0000000a0c007c0c */ /* 0x000fc4000bf46270 */
[----:B------:R-:W-:Y:S02]  /*0380*/  ISETP.GE.AND P3, PT, R15, UR10, PT ;  /* 0x0000000a0f007c0c */ /* 0x000fe4000bf66270 */
[----:B------:R0:W2:Y:S01]  /*0390*/  @!P4 LDG.E R11, desc[UR14][R4.64] ;  /* 0x0000000e040bc981 */ /* 0x0000a2000c1e1900 */
[C---:B------:R-:W-:Y:S02]  /*03a0*/  IADD3 R15, PT, PT, R10.reuse, 0x1800, RZ ;  /* 0x000018000a0f7810 */ /* 0x040fe40007ffe0ff */
[----:B0-----:R-:W-:Y:S02]  /*03b0*/  MOV R4, R13 ;  /* 0x0000000d00047202 */ /* 0x001fe40000000f00 */
[----:B------:R-:W-:Y:S02]  /*03c0*/  CS2R R12, SRZ ;  /* 0x00000000000c7805 */ /* 0x000fe4000001ff00 */
[----:B------:R-:W-:Y:S01]  /*03d0*/  MOV R5, R14 ;  /* 0x0000000e00057202 */ /* 0x000fe20000000f00 */
[----:B------:R-:W-:-:S04]  /*03e0*/  VIADD R14, R10, 0x1400 ;  /* 0x000014000a0e7836 */ /* 0x000fc80000000000 */
[----:B------:R-:W3:Y:S01]  /*03f0*/  @!P5 LDG.E R12, desc[UR14][R4.64+-0x7000] ;  /* 0xff90000e040cd981 */ /* 0x000ee2000c1e1900 */
[----:B------:R-:W-:-:S03]  /*0400*/  ISETP.GE.AND P4, PT, R14, UR10, PT ;  /* 0x0000000a0e007c0c */ /* 0x000fc6000bf86270 */
[----:B------:R-:W4:Y:S01]  /*0410*/  @!P1 LDG.E R13, desc[UR14][R4.64+-0x6000] ;  /* 0xffa0000e040d9981 */ /* 0x000f22000c1e1900 */
[----:B------:R-:W-:Y:S02]  /*0420*/  ISETP.GE.AND P1, PT, R15, UR10, PT ;  /* 0x0000000a0f007c0c */ /* 0x000fe4000bf26270 */
[----:B------:R-:W-:Y:S01]  /*0430*/  CS2R R14, SRZ ;  /* 0x00000000000e7805 */ /* 0x000fe2000001ff00 */
[C---:B------:R-:W-:Y:S01]  /*0440*/  VIADD R17, R10.reuse, 0x2000 ;  /* 0x000020000a117836 */ /* 0x040fe20000000000 */
[----:B------:R-:W-:-:S04]  /*0450*/  IADD3 R16, PT, PT, R10, 0x1c00, RZ ;  /* 0x00001c000a107810 */ /* 0x000fc80007ffe0ff */
[----:B------:R-:W5:Y:S01]  /*0460*/  @!P2 LDG.E R14, desc[UR14][R4.64+-0x5000] ;  /* 0xffb0000e040ea981 */ /* 0x000f62000c1e1900 */
[----:B------:R-:W-:-:S03]  /*0470*/  ISETP.GE.AND P2, PT, R16, UR10, PT ;  /* 0x0000000a10007c0c */ /* 0x000fc6000bf46270 */
[----:B------:R-:W5:Y:S01]  /*0480*/  @!P3 LDG.E R15, desc[UR14][R4.64+-0x4000] ;  /* 0xffc0000e040fb981 */ /* 0x000f62000c1e1900 */
[----:B------:R-:W-:Y:S02]  /*0490*/  ISETP.GE.AND P3, PT, R17, UR10, PT ;  /* 0x0000000a11007c0c */ /* 0x000fe4000bf66270 */
[----:B------:R-:W-:Y:S02]  /*04a0*/  CS2R R16, SRZ ;  /* 0x0000000000107805 */ /* 0x000fe4000001ff00 */
[C---:B------:R-:W-:Y:S02]  /*04b0*/  IADD3 R18, PT, PT, R10.reuse, 0x2400, RZ ;  /* 0x000024000a127810 */ /* 0x040fe40007ffe0ff */
[----:B------:R-:W-:Y:S02]  /*04c0*/  IADD3 R19, PT, PT, R10, 0x2800, RZ ;  /* 0x000028000a137810 */ /* 0x000fe40007ffe0ff */
[----:B------:R-:W5:Y:S01]  /*04d0*/  @!P4 LDG.E R16, desc[UR14][R4.64+-0x3000] ;  /* 0xffd0000e0410c981 */ /* 0x000f62000c1e1900 */
[----:B------:R-:W-:-:S03]  /*04e0*/  ISETP.GE.AND P4, PT, R18, UR10, PT ;  /* 0x0000000a12007c0c */ /* 0x000fc6000bf86270 */
[----:B------:R-:W5:Y:S01]  /*04f0*/  @!P1 LDG.E R17, desc[UR14][R4.64+-0x2000] ;  /* 0xffe0000e04119981 */ /* 0x000f62000c1e1900 */
        /* <DEDUP_REMOVED lines=8> */
[----:B------:R-:W-:Y:S01]  /*0580*/  CS2R R20, SRZ ;  /* 0x0000000000147805 */ /* 0x000fe2000001ff00 */
[----:B------:R-:W-:Y:S01]  /*0590*/  HFMA2 R23, -RZ, RZ, 0, 0 ;  /* 0x00000000ff177431 */ /* 0x000fe200000001ff */
[C---:B------:R-:W-:Y:S01]  /*05a0*/  IADD3 R22, PT, PT, R10.reuse, 0x3400, RZ ;  /* 0x000034000a167810 */ /* 0x040fe20007ffe0ff */
[----:B------:R-:W-:-:S03]  /*05b0*/  VIADD R24, R10, 0x3800 ;  /* 0x000038000a187836 */ /* 0x000fc60000000000 */
[----:B------:R-:W5:Y:S01]  /*05c0*/  @!P4 LDG.E R20, desc[UR14][R4.64+0x1000] ;  /* 0x0010000e0414c981 */ /* 0x000f62000c1e1900 */
[----:B------:R-:W-:-:S03]  /*05d0*/  ISETP.GE.AND P4, PT, R22, UR10, PT ;  /* 0x0000000a16007c0c */ /* 0x000fc6000bf86270 */
[----:B------:R-:W5:Y:S01]  /*05e0*/  @!P1 LDG.E R21, desc[UR14][R4.64+0x2000] ;  /* 0x0020000e04159981 */ /* 0x000f62000c1e1900 */
[----:B------:R-:W-:Y:S02]  /*05f0*/  ISETP.GE.AND P1, PT, R24, UR10, PT ;  /* 0x0000000a18007c0c */ /* 0x000fe4000bf26270 */
[----:B------:R-:W-:Y:S02]  /*0600*/  CS2R R24, SRZ ;  /* 0x0000000000187805 */ /* 0x000fe4000001ff00 */
[----:B------:R-:W-:Y:S01]  /*0610*/  IADD3 R22, PT, PT, R10, 0x3c00, RZ ;  /* 0x00003c000a167810 */ /* 0x000fe20007ffe0ff */
[----:B------:R-:W5:Y:S01]  /*0620*/  @!P2 LDG.E R23, desc[UR14][R4.64+0x3000] ;  /* 0x0030000e0417a981 */ /* 0x000f62000c1e1900 */
[----:B------:R-:W-:Y:S02]  /*0630*/  IMAD.MOV.U32 R26, RZ, RZ, RZ ;  /* 0x000000ffff1a7224 */ /* 0x000fe400078e00ff */
[----:B------:R-:W-:Y:S01]  /*0640*/  ISETP.GE.AND P2, PT, R22, UR10, PT ;  /* 0x0000000a16007c0c */ /* 0x000fe2000bf46270 */
[----:B------:R-:W5:Y:S01]  /*0650*/  @!P3 LDG.E R25, desc[UR14][R4.64+0x4000] ;  /* 0x0040000e0419b981 */ /* 0x000f62000c1e1900 */
[----:B------:R-:W-:-:S03]  /*0660*/  MOV R22, RZ ;  /* 0x000000ff00167202 */ /* 0x000fc60000000f00 */
[----:B------:R-:W5:Y:S04]  /*0670*/  @!P4 LDG.E R26, desc[UR14][R4.64+0x5000] ;  /* 0x0050000e041ac981 */ /* 0x000f68000c1e1900 */
[----:B------:R-:W5:Y:S04]  /*0680*/  @!P1 LDG.E R24, desc[UR14][R4.64+0x6000] ;  /* 0x0060000e04189981 */ /* 0x000f68000c1e1900 */
[----:B------:R-:W5:Y:S01]  /*0690*/  @!P2 LDG.E R22, desc[UR14][R4.64+0x7000] ;  /* 0x0070000e0416a981 */ /* 0x000f62000c1e1900 */
[----:B------:R-:W-:Y:S01]  /*06a0*/  UIADD3 UR6, UPT, UPT, UR6, 0x10, URZ ;  /* 0x0000001006067890 */ /* 0x000fe2000fffe0ff */
[----:B------:R-:W-:Y:S01]  /*06b0*/  VIADD R9, R9, 0x4000 ;  /* 0x0000400009097836 */ /* 0x000fe20000000000 */
[----:B------:R-:W-:Y:S01]  /*06c0*/  IADD3 R10, PT, PT, R10, 0x4000, RZ ;  /* 0x000040000a0a7810 */ /* 0x000fe20007ffe0ff */
[----:B------:R-:W-:-:S02]  /*06d0*/  UIADD3 UR5, UPT, UPT, UR5, 0x4000, URZ ;  /* 0x0000400005057890 */ /* 0x000fc4000fffe0ff */
[----:B------:R-:W-:Y:S01]  /*06e0*/  UISETP.NE.AND UP2, UPT, UR6, URZ, UPT ;  /* 0x000000ff0600728c */ /* 0x000fe2000bf45270 */
[----:B--2---:R-:W-:-:S04]  /*06f0*/  FADD R11, R11, R8 ;  /* 0x000000080b0b7221 */ /* 0x004fc80000000000 */
[----:B---3--:R-:W-:-:S04]  /*0700*/  FADD R12, R11, R12 ;  /* 0x0000000c0b0c7221 */ /* 0x008fc80000000000 */
[----:B----4-:R-:W-:-:S04]  /*0710*/  FADD R13, R12, R13 ;  /* 0x0000000d0c0d7221 */ /* 0x010fc80000000000 */
[----:B-----5:R-:W-:Y:S01]  /*0720*/  FADD R14, R13, R14 ;  /* 0x0000000e0d0e7221 */ /* 0x020fe20000000000 */
[----:B------:R-:W-:-:S03]  /*0730*/  IADD3 R13, P1, PT, R4, 0x10000, RZ ;  /* 0x00010000040d7810 */ /* 0x000fc60007f3e0ff */
[----:B------:R-:W-:Y:S01]  /*0740*/  FADD R15, R14, R15 ;  /* 0x0000000f0e0f7221 */ /* 0x000fe20000000000 */
[----:B------:R-:W-:-:S03]  /*0750*/  IADD3.X R14, PT, PT, RZ, R5, RZ, P1, !PT ;  /* 0x00000005ff0e7210 */ /* 0x000fc60000ffe4ff */
[----:B------:R-:W-:-:S04]  /*0760*/  FADD R16, R15, R16 ;  /* 0x000000100f107221 */ /* 0x000fc80000000000 */
        /* <DEDUP_REMOVED lines=9> */
[----:B------:R-:W-:Y:S01]  /*0800*/  FADD R8, R25, R22 ;  /* 0x0000001619087221 */ /* 0x000fe20000000000 */
[----:B------:R-:W-:Y:S06]  /*0810*/  BRA.U UP2, `(.L_x_2) ;  /* 0xfffffff902b07547 */ /* 0x000fec000b83ffff */
[----:B------:R-:W-:-:S12]  /*0820*/  UIADD3 UR5, UPT, UPT, UR5, -0x2000, URZ ;  /* 0xffffe00005057890 */ /* 0x000fd8000fffe0ff */
.L_x_1:
[----:B------:R-:W-:-:S09]  /*0830*/  UISETP.NE.AND UP2, UPT, UR11, URZ, UPT ;  /* 0x000000ff0b00728c */ /* 0x000fd2000bf45270 */
[----:B------:R-:W-:Y:S05]  /*0840*/  BRA.U !UP2, `(.L_x_3) ;  /* 0x000000050a947547 */ /* 0x000fea000b800000 */
[----:B------:R-:W-:Y:S01]  /*0850*/  UISETP.NE.AND UP2, UPT, UR12, URZ, UPT ;  /* 0x000000ff0c00728c */ /* 0x000fe2000bf45270 */
[----:B------:R-:W-:Y:S10]  /*0860*/  BRA.U !UP0, `(.L_x_4) ;  /* 0x0000000108a47547 */ /* 0x000ff4000b800000 */
[----:B------:R-:W0:Y:S01]  /*0870*/  LDC.64 R2, c[0x0][0x388] ;  /* 0x0000e200ff027b82 */ /* 0x000e220000000a00 */
[----:B------:R-:W-:-:S04]  /*0880*/  IADD3 R12, PT, PT, R6, UR5, RZ ;  /* 0x00000005060c7c10 */ /* 0x000fc8000fffe0ff */
[C---:B------:R-:W-:Y:S01]  /*0890*/  IADD3 R4, PT, PT, R12.reuse, 0x400, RZ ;  /* 0x000004000c047810 */ /* 0x040fe20007ffe0ff */
[----:B------:R-:W-:Y:S01]  /*08a0*/  IMAD.IADD R5, R7, 0x1, R12 ;  /* 0x0000000107057824 */ /* 0x000fe200078e020c */
[----:B------:R-:W-:Y:S02]  /*08b0*/  ISETP.GE.AND P3, PT, R12, UR10, PT ;  /* 0x0000000a0c007c0c */ /* 0x000fe4000bf66270 */
[----:B------:R-:W-:Y:S01]  /*08c0*/  ISETP.GE.AND P4, PT, R4, UR10, PT ;  /* 0x0000000a04007c0c */ /* 0x000fe2000bf86270 */
[C---:B------:R-:W-:Y:S01]  /*08d0*/  VIADD R4, R12.reuse, 0xc00 ;  /* 0x00000c000c047836 */ /* 0x040fe20000000000 */
[----:B------:R-:W-:-:S04]  /*08e0*/  IADD3 R9, PT, PT, R12, 0x800, RZ ;  /* 0x000008000c097810 */ /* 0x000fc80007ffe0ff */
[----:B------:R-:W-:Y:S02]  /*08f0*/  ISETP.GE.AND P2, PT, R4, UR10, PT ;  /* 0x0000000a04007c0c */ /* 0x000fe4000bf46270 */
[----:B------:R-:W-:Y:S02]  /*0900*/  ISETP.GE.AND P1, PT, R9, UR10, PT ;  /* 0x0000000a09007c0c */ /* 0x000fe4000bf26270 */
[C---:B------:R-:W-:Y:S01]  /*0910*/  IADD3 R9, PT, PT, R12.reuse, 0x1000, RZ ;  /* 0x000010000c097810 */ /* 0x040fe20007ffe0ff */
[----:B0-----:R-:W-:Y:S01]  /*0920*/  IMAD.WIDE R2, R5, 0x4, R2 ;  /* 0x0000000405027825 */ /* 0x001fe200078e0202 */
[----:B------:R-:W-:Y:S02]  /*0930*/  CS2R R4, SRZ ;  /* 0x0000000000047805 */ /* 0x000fe4000001ff00 */
[----:B------:R-:W-:-:S04]  /*0940*/  IADD3 R10, PT, PT, R12, 0x1400, RZ ;  /* 0x000014000c0a7810 */ /* 0x000fc80007ffe0ff */
[----:B------:R-:W2:Y:S01]  /*0950*/  @!P3 LDG.E R5, desc[UR14][R2.64] ;  /* 0x0000000e0205b981 */ /* 0x000ea2000c1e1900 */
[----:B------:R-:W-:Y:S01]  /*0960*/  ISETP.GE.AND P3, PT, R9, UR10, PT ;  /* 0x0000000a09007c0c */ /* 0x000fe2000bf66270 */
[----:B------:R-:W-:Y:S01]  /*0970*/  IMAD.MOV.U32 R9, RZ, RZ, RZ ;  /* 0x000000ffff097224 */ /* 0x000fe200078e00ff */
[----:B------:R-:W-:Y:S01]  /*0980*/  IADD3 R11, PT, PT, R12, 0x1800, RZ ;  /* 0x000018000c0b7810 */ /* 0x000fe20007ffe0ff */
[----:B------:R-:W3:Y:S01]  /*0990*/  @!P4 LDG.E R4, desc[UR14][R2.64+0x1000] ;  /* 0x0010000e0204c981 */ /* 0x000ee2000c1e1900 */
[----:B------:R-:W-:-:S03]  /*09a0*/  ISETP.GE.AND P4, PT, R10, UR10, PT ;  /* 0x0000000a0a007c0c */ /* 0x000fc6000bf86270 */
[----:B------:R-:W4:Y:S01]  /*09b0*/  @!P1 LDG.E R9, desc[UR14][R2.64+0x2000] ;  /* 0x0020000e02099981 */ /* 0x000f22000c1e1900 */
[----:B------:R-:W-:Y:S02]  /*09c0*/  ISETP.GE.AND P1, PT, R11, UR10, PT ;  /* 0x0000000a0b007c0c */ /* 0x000fe4000bf26270 */
[----:B------:R-:W-:Y:S02]  /*09d0*/  CS2R R10, SRZ ;  /* 0x00000000000a7805 */ /* 0x000fe4000001ff00 */
[----:B------:R-:W-:-:S04]  /*09e0*/  IADD3 R12, PT, PT, R12, 0x1c00, RZ ;  /* 0x00001c000c0c7810 */ /* 0x000fc80007ffe0ff */
[----:B------:R-:W5:Y:S01]  /*09f0*/  @!P2 LDG.E R10, desc[UR14][R2.64+0x3000] ;  /* 0x0030000e020aa981 */ /* 0x000f62000c1e1900 */
[----:B------:R-:W-:Y:S02]  /*0a00*/  ISETP.GE.AND P2, PT, R12, UR10, PT ;  /* 0x0000000a0c007c0c */ /* 0x000fe4000bf46270 */
[----:B------:R-:W-:Y:S01]  /*0a10*/  CS2R R12, SRZ ;  /* 0x00000000000c7805 */ /* 0x000fe2000001ff00 */
[----:B------:R-:W5:Y:S01]  /*0a20*/  @!P3 LDG.E R11, desc[UR14][R2.64+0x4000] ;  /* 0x0040000e020bb981 */ /* 0x000f62000c1e1900 */
[----:B------:R-:W-:-:S04]  /*0a30*/  IMAD.MOV.U32 R14, RZ, RZ, RZ ;  /* 0x000000ffff0e7224 */ /* 0x000fc800078e00ff */
[----:B------:R-:W5:Y:S04]  /*0a40*/  @!P4 LDG.E R12, desc[UR14][R2.64+0x5000] ;  /* 0x0050000e020cc981 */ /* 0x000f68000c1e1900 */
[----:B------:R-:W5:Y:S04]  /*0a50*/  @!P1 LDG.E R13, desc[UR14][R2.64+0x6000] ;  /* 0x0060000e020d9981 */ /* 0x000f68000c1e1900 */
[----:B------:R-:W5:Y:S01]  /*0a60*/  @!P2 LDG.E R14, desc[UR14][R2.64+0x7000] ;  /* 0x0070000e020ea981 */ /* 0x000f62000c1e1900 */
[----:B------:R-:W-:Y:S01]  /*0a70*/  UIADD3 UR5, UPT, UPT, UR5, 0x2000, URZ ;  /* 0x0000200005057890 */ /* 0x000fe2000fffe0ff */
[----:B--2---:R-:W-:-:S04]  /*0a80*/  FADD R5, R8, R5 ;  /* 0x0000000508057221 */ /* 0x004fc80000000000 */
[----:B---3--:R-:W-:-:S04]  /*0a90*/  FADD R4, R5, R4 ;  /* 0x0000000405047221 */ /* 0x008fc80000000000 */
[----:B----4-:R-:W-:-:S04]  /*0aa0*/  FADD R9, R4, R9 ;  /* 0x0000000904097221 */ /* 0x010fc80000000000 */
[----:B-----5:R-:W-:-:S04]  /*0ab0*/  FADD R10, R9, R10 ;  /* 0x0000000a090a7221 */ /* 0x020fc80000000000 */
[----:B------:R-:W-:-:S04]  /*0ac0*/  FADD R11, R10, R11 ;  /* 0x0000000b0a0b7221 */ /* 0x000fc80000000000 */
[----:B------:R-:W-:-:S04]  /*0ad0*/  FADD R12, R11, R12 ;  /* 0x0000000c0b0c7221 */ /* 0x000fc80000000000 */
[----:B------:R-:W-:-:S04]  /*0ae0*/  FADD R13, R12, R13 ;  /* 0x0000000d0c0d7221 */ /* 0x000fc80000000000 */
[----:B------:R-:W-:-:S07]  /*0af0*/  FADD R8, R13, R14 ;  /* 0x0000000e0d087221 */ /* 0x000fce0000000000 */
.L_x_4:
[----:B------:R-:W-:Y:S05]  /*0b00*/  BRA.U !UP2, `(.L_x_3) ;  /* 0x000000010ae47547 */ /* 0x000fea000b800000 */
[----:B------:R-:W-:Y:S01]  /*0b10*/  UISETP.NE.AND UP2, UPT, UR13, URZ, UPT ;  /* 0x000000ff0d00728c */ /* 0x000fe2000bf45270 */
[----:B------:R-:W-:Y:S10]  /*0b20*/  BRA.U !UP1, `(.L_x_5) ;  /* 0x00000001095c7547 */ /* 0x000ff4000b800000 */
[----:B------:R-:W0:Y:S01]  /*0b30*/  LDC.64 R2, c[0x0][0x388] ;  /* 0x0000e200ff027b82 */ /* 0x000e220000000a00 */
[----:B------:R-:W-:-:S04]  /*0b40*/  IADD3 R4, PT, PT, R6, UR5, RZ ;  /* 0x0000000506047c10 */ /* 0x000fc8000fffe0ff */
[C---:B------:R-:W-:Y:S01]  /*0b50*/  ISETP.GE.AND P1, PT, R4.reuse, UR10, PT ;  /* 0x0000000a04007c0c */ /* 0x040fe2000bf26270 */
[C---:B------:R-:W-:Y:S01]  /*0b60*/  VIADD R10, R4.reuse, 0x800 ;  /* 0x00000800040a7836 */ /* 0x040fe20000000000 */
[C---:B------:R-:W-:Y:S02]  /*0b70*/  IADD3 R9, PT, PT, R4.reuse, 0x400, RZ ;  /* 0x0000040004097810 */ /* 0x040fe40007ffe0ff */
[----:B------:R-:W-:Y:S02]  /*0b80*/  IADD3 R5, PT, PT, R7, R4, RZ ;  /* 0x0000000407057210 */ /* 0x000fe40007ffe0ff */
[----:B------:R-:W-:Y:S02]  /*0b90*/  IADD3 R4, PT, PT, R4, 0xc00, RZ ;  /* 0x00000c0004047810 */ /* 0x000fe40007ffe0ff */
[----:B------:R-:W-:Y:S02]  /*0ba0*/  ISETP.GE.AND P2, PT, R9, UR10, PT ;  /* 0x0000000a09007c0c */ /* 0x000fe4000bf46270 */
[----:B------:R-:W-:-:S02]  /*0bb0*/  ISETP.GE.AND P4, PT, R4, UR10, PT ;  /* 0x0000000a04007c0c */ /* 0x000fc4000bf86270 */
[----:B------:R-:W-:Y:S01]  /*0bc0*/  ISETP.GE.AND P3, PT, R10, UR10, PT ;  /* 0x0000000a0a007c0c */ /* 0x000fe2000bf66270 */
[----:B0-----:R-:W-:Y:S01]  /*0bd0*/  IMAD.WIDE R2, R5, 0x4, R2 ;  /* 0x0000000405027825 */ /* 0x001fe200078e0202 */
[----:B------:R-:W-:-:S03]  /*0be0*/  CS2R R4, SRZ ;  /* 0x0000000000047805 */ /* 0x000fc6000001ff00 */
[----:B------:R-:W-:Y:S02]  /*0bf0*/  HFMA2 R10, -RZ, RZ, 0, 0 ;  /* 0x00000000ff0a7431 */ /* 0x000fe400000001ff */
[----:B------:R-:W-:Y:S01]  /*0c00*/  IMAD.MOV.U32 R9, RZ, RZ, RZ ;  /* 0x000000ffff097224 */ /* 0x000fe200078e00ff */
[----:B------:R-:W2:Y:S04]  /*0c10*/  @!P1 LDG.E R5, desc[UR14][R2.64] ;  /* 0x0000000e02059981 */ /* 0x000ea8000c1e1900 */
[----:B------:R-:W3:Y:S04]  /*0c20*/  @!P2 LDG.E R4, desc[UR14][R2.64+0x1000] ;  /* 0x0010000e0204a981 */ /* 0x000ee8000c1e1900 */
[----:B------:R-:W4:Y:S04]  /*0c30*/  @!P3 LDG.E R9, desc[UR14][R2.64+0x2000] ;  /* 0x0020000e0209b981 */ /* 0x000f28000c1e1900 */
[----:B------:R-:W5:Y:S01]  /*0c40*/  @!P4 LDG.E R10, desc[UR14][R2.64+0x3000] ;  /* 0x0030000e020ac981 */ /* 0x000f62000c1e1900 */
[----:B------:R-:W-:Y:S01]  /*0c50*/  UIADD3 UR5, UPT, UPT, UR5, 0x1000, URZ ;  /* 0x0000100005057890 */ /* 0x000fe2000fffe0ff */
[----:B--2---:R-:W-:-:S04]  /*0c60*/  FADD R5, R8, R5 ;  /* 0x0000000508057221 */ /* 0x004fc80000000000 */
[----:B---3--:R-:W-:-:S04]  /*0c70*/  FADD R4, R5, R4 ;  /* 0x0000000405047221 */ /* 0x008fc80000000000 */
[----:B----4-:R-:W-:-:S04]  /*0c80*/  FADD R9, R4, R9 ;  /* 0x0000000904097221 */ /* 0x010fc80000000000 */
[----:B-----5:R-:W-:-:S07]  /*0c90*/  FADD R8, R9, R10 ;  /* 0x0000000a09087221 */ /* 0x020fce0000000000 */
.L_x_5:
[----:B------:R-:W-:Y:S05]  /*0ca0*/  BRA.U !UP2, `(.L_x_3) ;  /* 0x000000010a7c7547 */ /* 0x000fea000b800000 */
[----:B------:R-:W0:Y:S01]  /*0cb0*/  LDC.64 R2, c[0x0][0x388] ;  /* 0x0000e200ff027b82 */ /* 0x000e220000000a00 */
[----:B------:R-:W-:Y:S01]  /*0cc0*/  IADD3 R4, PT, PT, R6, UR5, RZ ;  /* 0x0000000506047c10 */ /* 0x000fe2000fffe0ff */
[----:B------:R-:W-:Y:S01]  /*0cd0*/  BSSY.RECONVERGENT B0, `(.L_x_6) ;  /* 0x0000007000007945 */ /* 0x000fe20003800200 */
[----:B------:R-:W-:Y:S02]  /*0ce0*/  MOV R5, RZ ;  /* 0x000000ff00057202 */ /* 0x000fe40000000f00 */
[----:B------:R-:W-:Y:S01]  /*0cf0*/  ISETP.GE.AND P1, PT, R4, UR10, PT ;  /* 0x0000000a04007c0c */ /* 0x000fe2000bf26270 */
[----:B------:R-:W-:-:S04]  /*0d00*/  IMAD.IADD R7, R7, 0x1, R4 ;  /* 0x0000000107077824 */ /* 0x000fc800078e0204 */
[----:B0-----:R-:W-:-:S08]  /*0d10*/  IMAD.WIDE R2, R7, 0x4, R2 ;  /* 0x0000000407027825 */ /* 0x001fd000078e0202 */
[----:B------:R-:W-:Y:S05]  /*0d20*/  @P1 BRA `(.L_x_7) ;  /* 0x0000000000041947 */ /* 0x000fea0003800000 */
[----:B------:R0:W5:Y:S02]  /*0d30*/  LDG.E R5, desc[UR14][R2.64] ;  /* 0x0000000e02057981 */ /* 0x000164000c1e1900 */
.L_x_7:
[----:B------:R-:W-:Y:S05]  /*0d40*/  BSYNC.RECONVERGENT B0 ;  /* 0x0000000000007941 */ /* 0x000fea0003800200 */
.L_x_6:
[----:B------:R-:W-:Y:S01]  /*0d50*/  UISETP.NE.AND UP2, UPT, UR13, 0x1, UPT ;  /* 0x000000010d00788c */ /* 0x000fe2000bf45270 */
[----:B-----5:R-:W-:-:S08]  /*0d60*/  FADD R8, R8, R5 ;  /* 0x0000000508087221 */ /* 0x020fd00000000000 */
[----:B------:R-:W-:Y:S05]  /*0d70*/  BRA.U !UP2, `(.L_x_3) ;  /* 0x000000010a487547 */ /* 0x000fea000b800000 */
[----:B------:R-:W-:Y:S01]  /*0d80*/  IADD3 R5, PT, PT, R4, 0x400, RZ ;  /* 0x0000040004057810 */ /* 0x000fe20007ffe0ff */
[----:B------:R-:W-:Y:S03]  /*0d90*/  BSSY.RECONVERGENT B0, `(.L_x_8) ;  /* 0x0000005000007945 */ /* 0x000fe60003800200 */
[----:B------:R-:W-:Y:S01]  /*0da0*/  ISETP.GE.AND P1, PT, R5, UR10, PT ;  /* 0x0000000a05007c0c */ /* 0x000fe2000bf26270 */
[----:B------:R-:W-:-:S12]  /*0db0*/  HFMA2 R5, -RZ, RZ, 0, 0 ;  /* 0x00000000ff057431 */ /* 0x000fd800000001ff */
[----:B------:R-:W-:Y:S05]  /*0dc0*/  @P1 BRA `(.L_x_9) ;  /* 0x0000000000041947 */ /* 0x000fea0003800000 */
[----:B------:R1:W5:Y:S02]  /*0dd0*/  LDG.E R5, desc[UR14][R2.64+0x1000] ;  /* 0x0010000e02057981 */ /* 0x000364000c1e1900 */
.L_x_9:
[----:B------:R-:W-:Y:S05]  /*0de0*/  BSYNC.RECONVERGENT B0 ;  /* 0x0000000000007941 */ /* 0x000fea0003800200 */
.L_x_8:
[----:B------:R-:W-:Y:S01]  /*0df0*/  UISETP.NE.AND UP2, UPT, UR13, 0x2, UPT ;  /* 0x000000020d00788c */ /* 0x000fe2000bf45270 */
[----:B-----5:R-:W-:-:S08]  /*0e00*/  FADD R8, R8, R5 ;  /* 0x0000000508087221 */ /* 0x020fd00000000000 */
[----:B------:R-:W-:Y:S05]  /*0e10*/  BRA.U !UP2, `(.L_x_3) ;  /* 0x000000010a207547 */ /* 0x000fea000b800000 */
[----:B------:R-:W-:Y:S01]  /*0e20*/  VIADD R4, R4, 0x800 ;  /* 0x0000080004047836 */ /* 0x000fe20000000000 */
[----:B------:R-:W-:Y:S01]  /*0e30*/  BSSY.RECONVERGENT B0, `(.L_x_10) ;  /* 0x0000005000007945 */ /* 0x000fe20003800200 */
[----:B------:R-:W-:-:S03]  /*0e40*/  MOV R5, RZ ;  /* 0x000000ff00057202 */ /* 0x000fc60000000f00 */
[----:B------:R-:W-:-:S13]  /*0e50*/  ISETP.GE.AND P1, PT, R4, UR10, PT ;  /* 0x0000000a04007c0c */ /* 0x000fda000bf26270 */
[----:B------:R-:W-:Y:S05]  /*0e60*/  @P1 BRA `(.L_x_11) ;  /* 0x0000000000041947 */ /* 0x000fea0003800000 */
[----:B------:R2:W5:Y:S02]  /*0e70*/  LDG.E R5, desc[UR14][R2.64+0x2000] ;  /* 0x0020000e02057981 */ /* 0x000564000c1e1900 */
.L_x_11:
[----:B------:R-:W-:Y:S05]  /*0e80*/  BSYNC.RECONVERGENT B0 ;  /* 0x0000000000007941 */ /* 0x000fea0003800200 */
.L_x_10:
[----:B-----5:R-:W-:-:S07]  /*0e90*/  FADD R8, R8, R5 ;  /* 0x0000000508087221 */ /* 0x020fce0000000000 */
.L_x_3:
[----:B------:R-:W-:Y:S05]  /*0ea0*/  @P0 BRA `(.L_x_12) ;  /* 0xfffffff000c00947 */ /* 0x000fea000383ffff */
.L_x_0:
[----:B------:R-:W3:Y:S01]  /*0eb0*/  S2UR UR6, SR_CgaCtaId ;  /* 0x00000000000679c3 */ /* 0x000ee20000008800 */
[----:B------:R-:W-:Y:S01]  /*0ec0*/  UMOV UR5, 0x400 ;  /* 0x0000040000057882 */ /* 0x000fe20000000000 */
[----:B------:R-:W-:Y:S01]  /*0ed0*/  ISETP.NE.AND P0, PT, R6, RZ, PT ;  /* 0x000000ff0600720c */ /* 0x000fe20003f05270 */
[----:B---3--:R-:W-:-:S06]  /*0ee0*/  ULEA UR5, UR6, UR5, 0x18 ;  /* 0x0000000506057291 */ /* 0x008fcc000f8ec0ff */
[----:B012---:R-:W-:-:S05]  /*0ef0*/  LEA R3, R6, UR5, 0x2 ;  /* 0x0000000506037c11 */ /* 0x007fca000f8e10ff */
[----:B------:R0:W-:Y:S01]  /*0f00*/  STS [R3], R8 ;  /* 0x0000000803007388 */ /* 0x0001e20000000800 */
[----:B------:R-:W-:Y:S06]  /*0f10*/  BAR.SYNC.DEFER_BLOCKING 0x0 ;  /* 0x0000000000007b1d */ /* 0x000fec0000010000 */
[----:B------:R-:W-:Y:S05]  /*0f20*/  @P0 EXIT ;  /* 0x000000000000094d */ /* 0x000fea0003800000 */
[----:B0-----:R-:W0:Y:S02]  /*0f30*/  LDC.64 R2, c[0x0][0x380] ;  /* 0x0000e000ff027b82 */ /* 0x001e240000000a00 */
[----:B0-----:R-:W-:-:S05]  /*0f40*/  IMAD.WIDE.U32 R2, R0, 0x4, R2 ;  /* 0x0000000400027825 */ /* 0x001fca00078e0002 */
[----:B------:R0:W5:Y:S01]  /*0f50*/  LDG.E R15, desc[UR14][R2.64] ;  /* 0x0000000e020f7981 */ /* 0x000162000c1e1900 */
[----:B------:R-:W-:-:S07]  /*0f60*/  HFMA2 R0, -RZ, RZ, 0, 3.814697265625e-06 ;  /* 0x00000040ff007431 */ /* 0x000fce00000001ff */
.L_x_13:
[----:B------:R-:W1:Y:S04]  /*0f70*/  LDS.128 R4, [R0+UR5+-0x40] ;  /* 0xffffc00500047984 */ /* 0x000e680008000c00 */
[----:B------:R-:W2:Y:S04]  /*0f80*/  LDS.128 R16, [R0+UR5+-0x30] ;  /* 0xffffd00500107984 */ /* 0x000ea80008000c00 */
[----:B------:R-:W3:Y:S01]  /*0f90*/  LDS.128 R8, [R0+UR5+-0x20] ;  /* 0xffffe00500087984 */ /* 0x000ee20008000c00 */
[----:B-1---5:R-:W-:-:S03]  /*0fa0*/  FADD R4, R4, R15 ;  /* 0x0000000f04047221 */ /* 0x022fc60000000000 */
[----:B------:R-:W1:Y:S01]  /*0fb0*/  LDS.128 R12, [R0+UR5+-0x10] ;  /* 0xfffff005000c7984 */ /* 0x000e620008000c00 */
[----:B------:R-:W-:-:S04]  /*0fc0*/  FADD R5, R4, R5 ;  /* 0x0000000504057221 */ /* 0x000fc80000000000 */
[----:B------:R-:W-:-:S04]  /*0fd0*/  FADD R6, R5, R6 ;  /* 0x0000000605067221 */ /* 0x000fc80000000000 */
[----:B------:R-:W-:-:S04]  /*0fe0*/  FADD R7, R6, R7 ;  /* 0x0000000706077221 */ /* 0x000fc80000000000 */
[----:B--2---:R-:W-:Y:S02]  /*0ff0*/  FADD R16, R7, R16 ;  /* 0x0000001007107221 */ /* 0x004fe40000000000 */
[----:B------:R-:W2:Y:S02]  /*1000*/  LDS.128 R4, [R0+UR5] ;  /* 0x0000000500047984 */ /* 0x000ea40008000c00 */
[----:B------:R-:W-:-:S04]  /*1010*/  FADD R17, R16, R17 ;  /* 0x0000001110117221 */ /* 0x000fc80000000000 */
[----:B------:R-:W-:-:S04]  /*1020*/  FADD R18, R17, R18 ;  /* 0x0000001211127221 */ /* 0x000fc80000000000 */
[----:B------:R-:W-:-:S04]  /*1030*/  FADD R19, R18, R19 ;  /* 0x0000001312137221 */ /* 0x000fc80000000000 */
[----:B---3--:R-:W-:Y:S02]  /*1040*/  FADD R8, R19, R8 ;  /* 0x0000000813087221 */ /* 0x008fe40000000000 */
[----:B------:R-:W3:Y:S02]  /*1050*/  LDS.128 R16, [R0+UR5+0x10] ;  /* 0x0000100500107984 */ /* 0x000ee40008000c00 */
[----:B------:R-:W-:-:S04]  /*1060*/  FADD R9, R8, R9 ;  /* 0x0000000908097221 */ /* 0x000fc80000000000 */
[----:B------:R-:W-:-:S04]  /*1070*/  FADD R10, R9, R10 ;  /* 0x0000000a090a7221 */ /* 0x000fc80000000000 */
[----:B------:R-:W-:-:S04]  /*1080*/  FADD R11, R10, R11 ;  /* 0x0000000b0a0b7221 */ /* 0x000fc80000000000 */
[----:B-1----:R-:W-:Y:S02]  /*1090*/  FADD R12, R11, R12 ;  /* 0x0000000c0b0c7221 */ /* 0x002fe40000000000 */
[----:B------:R-:W1:Y:S02]  /*10a0*/  LDS.128 R8, [R0+UR5+0x20] ;  /* 0x0000200500087984 */ /* 0x000e640008000c00 */
[----:B------:R-:W-:-:S04]  /*10b0*/  FADD R13, R12, R13 ;  /* 0x0000000d0c0d7221 */ /* 0x000fc80000000000 */
[----:B------:R-:W-:-:S04]  /*10c0*/  FADD R14, R13, R14 ;  /* 0x0000000e0d0e7221 */ /* 0x000fc80000000000 */
[----:B------:R-:W-:-:S04]  /*10d0*/  FADD R15, R14, R15 ;  /* 0x0000000f0e0f7221 */ /* 0x000fc80000000000 */
[----:B--2---:R-:W-:Y:S02]  /*10e0*/  FADD R4, R15, R4 ;  /* 0x000000040f047221 */ /* 0x004fe40000000000 */
[----:B------:R2:W4:Y:S02]  /*10f0*/  LDS.128 R12, [R0+UR5+0x30] ;  /* 0x00003005000c7984 */ /* 0x0005240008000c00 */
[----:B------:R-:W-:-:S04]  /*1100*/  FADD R5, R4, R5 ;  /* 0x0000000504057221 */ /* 0x000fc80000000000 */
[----:B------:R-:W-:Y:S01]  /*1110*/  FADD R6, R5, R6 ;  /* 0x0000000605067221 */ /* 0x000fe20000000000 */
[----:B--2---:R-:W-:-:S03]  /*1120*/  IADD3 R0, PT, PT, R0, 0x80, RZ ;  /* 0x0000008000007810 */ /* 0x004fc60007ffe0ff */
[----:B------:R-:W-:Y:S01]  /*1130*/  FADD R7, R6, R7 ;  /* 0x0000000706077221 */ /* 0x000fe20000000000 */
[----:B------:R-:W-:-:S03]  /*1140*/  ISETP.NE.AND P0, PT, R0, 0x1040, PT ;  /* 0x000010400000780c */ /* 0x000fc60003f05270 */
[----:B---3--:R-:W-:-:S04]  /*1150*/  FADD R16, R7, R16 ;  /* 0x0000001007107221 */ /* 0x008fc80000000000 */
[----:B------:R-:W-:-:S04]  /*1160*/  FADD R17, R16, R17 ;  /* 0x0000001110117221 */ /* 0x000fc80000000000 */
[----:B------:R-:W-:-:S04]  /*1170*/  FADD R18, R17, R18 ;  /* 0x0000001211127221 */ /* 0x000fc80000000000 */
[----:B------:R-:W-:-:S04]  /*1180*/  FADD R19, R18, R19 ;  /* 0x0000001312137221 */ /* 0x000fc80000000000 */
[----:B-1----:R-:W-:-:S04]  /*1190*/  FADD R8, R19, R8 ;  /* 0x0000000813087221 */ /* 0x002fc80000000000 */
[----:B------:R-:W-:-:S04]  /*11a0*/  FADD R9, R8, R9 ;  /* 0x0000000908097221 */ /* 0x000fc80000000000 */
[----:B------:R-:W-:-:S04]  /*11b0*/  FADD R10, R9, R10 ;  /* 0x0000000a090a7221 */ /* 0x000fc80000000000 */
[----:B------:R-:W-:-:S04]  /*11c0*/  FADD R11, R10, R11 ;  /* 0x0000000b0a0b7221 */ /* 0x000fc80000000000 */
[----:B----4-:R-:W-:-:S04]  /*11d0*/  FADD R12, R11, R12 ;  /* 0x0000000c0b0c7221 */ /* 0x010fc80000000000 */
[----:B------:R-:W-:-:S04]  /*11e0*/  FADD R13, R12, R13 ;  /* 0x0000000d0c0d7221 */ /* 0x000fc80000000000 */
[----:B------:R-:W-:-:S04]  /*11f0*/  FADD R14, R13, R14 ;  /* 0x0000000e0d0e7221 */ /* 0x000fc80000000000 */
[----:B------:R-:W-:Y:S01]  /*1200*/  FADD R15, R14, R15 ;  /* 0x0000000f0e0f7221 */ /* 0x000fe20000000000 */
[----:B------:R-:W-:Y:S06]  /*1210*/  @P0 BRA `(.L_x_13) ;  /* 0xfffffffc00540947 */ /* 0x000fec000383ffff */
[----:B------:R-:W-:Y:S01]  /*1220*/  STG.E desc[UR14][R2.64], R15 ;  /* 0x0000000f02007986 */ /* 0x000fe2000c10190e */
[----:B------:R-:W-:Y:S05]  /*1230*/  EXIT ;  /* 0x000000000000794d */ /* 0x000fea0003800000 */
.L_x_14:
[----:B------:R-:W-:-:S00]  /*1240*/  BRA `(.L_x_14) ;  /* 0xfffffffc00fc7947 */ /* 0x000fc0000383ffff */
[----:B------:R-:W-:-:S00]  /*1250*/  NOP ;  /* 0x0000000000007918 */ /* 0x000fc00000000000 */
        /* <DEDUP_REMOVED lines=10> */
.L_x_25:


//--------------------- .text.backward_bias_conn_kernel --------------------------
	.section	.text.backward_bias_conn_kernel,"ax",@progbits
	.align	128
        .global         backward_bias_conn_kernel
        .type           backward_bias_conn_kernel,@function
        .size           backward_bias_conn_kernel,(.L_x_26 - backward_bias_conn_kernel)
        .other          backward_bias_conn_kernel,@"STO_CUDA_ENTRY STV_DEFAULT"
backward_bias_conn_kernel:
.text.backward_bias_conn_kernel:
[----:B------:R-:W-:Y:S08]  /*0000*/  LDC R1, c[0x0][0x37c] ;  /* 0x0000df00ff017b82 */ /* 0x000ff00000000800 */
[----:B------:R-:W-:Y:S01]  /*0010*/  S2UR UR4, SR_CTAID.X ;  /* 0x00000000000479c3 */ /* 0x000fe20000002500 */
[----:B------:R-:W0:Y:S01]  /*0020*/  S2R R0, SR_TID.X ;  /* 0x0000000000007919 */ /* 0x000e220000002100 */
[----:B------:R-:W1:Y:S01]  /*0030*/  LDCU UR6, c[0x0][0x370] ;  /* 0x00006e00ff0677ac */ /* 0x000e620008000800 */
[----:B------:R-:W2:Y:S05]  /*0040*/  LDCU UR7, c[0x0][0x360] ;  /* 0x00006c00ff0777ac */ /* 0x000eaa0008000800 */
[----:B------:R-:W1:Y:S08]  /*0050*/  S2UR UR5, SR_CTAID.Y ;  /* 0x00000000000579c3 */ /* 0x000e700000002600 */
[----:B------:R-:W3:Y:S01]  /*0060*/  LDC R19, c[0x0][0x394] ;  /* 0x0000e500ff137b82 */ /* 0x000ee20000000800 */
[----:B-1----:R-:W-:-:S04]  /*0070*/  UIMAD UR4, UR5, UR6, UR4 ;  /* 0x00000006050472a4 */ /* 0x002fc8000f8e0204 */
[----:B--2---:R-:W-:-:S06]  /*0080*/  UIMAD UR5, UR4, UR7, URZ ;  /* 0x00000007040572a4 */ /* 0x004fcc000f8e02ff */
[----:B0-----:R-:W-:-:S04]  /*0090*/  IADD3 R18, PT, PT, R0, UR5, RZ ;  /* 0x0000000500127c10 */ /* 0x001fc8000fffe0ff */
[----:B---3--:R-:W-:-:S13]  /*00a0*/  ISETP.GE.AND P0, PT, R18, R19, PT ;  /* 0x000000131200720c */ /* 0x008fda0003f06270 */
[----:B------:R-:W-:Y:S05]  /*00b0*/  @P0 EXIT ;  /* 0x000000000000094d */ /* 0x000fea0003800000 */
[----:B------:R-:W0:Y:S01]  /*00c0*/  LDCU UR6, c[0x0][0x390] ;  /* 0x00007200ff0677ac */ /* 0x000e220008000800 */
[----:B------:R-:W-:Y:S01]  /*00d0*/  HFMA2 R20, -RZ, RZ, 0, 0 ;  /* 0x00000000ff147431 */ /* 0x000fe200000001ff */
[----:B------:R-:W1:Y:S01]  /*00e0*/  LDCU.64 UR10, c[0x0][0x358] ;  /* 0x00006b00ff0a77ac */ /* 0x000e620008000a00 */
[----:B0-----:R-:W-:-:S09]  /*00f0*/  UISETP.GE.AND UP0, UPT, UR6, 0x1, UPT ;  /* 0x000000010600788c */ /* 0x001fd2000bf06270 */
[----:B-1----:R-:W-:Y:S05]  /*0100*/  BRA.U !UP0, `(.L_x_15) ;  /* 0x0000000508fc7547 */ /* 0x002fea000b800000 */
[----:B------:R-:W-:Y:S01]  /*0110*/  UISETP.GE.U32.AND UP1, UPT, UR6, 0x10, UPT ;  /* 0x000000100600788c */ /* 0x000fe2000bf26070 */
[----:B------:R-:W-:Y:S01]  /*0120*/  MOV R20, RZ ;  /* 0x000000ff00147202 */ /* 0x000fe20000000f00 */
[----:B------:R-:W-:Y:S01]  /*0130*/  ULOP3.LUT UR7, UR6, 0xf, URZ, 0xc0, !UPT ;  /* 0x0000000f06077892 */ /* 0x000fe2000f8ec0ff */
[----:B------:R-:W-:-:S03]  /*0140*/  UMOV UR4, URZ ;  /* 0x000000ff00047c82 */ /* 0x000fc60008000000 */
[----:B------:R-:W-:-:S03]  /*0150*/  UISETP.NE.AND UP0, UPT, UR7, URZ, UPT ;  /* 0x000000ff0700728c */ /* 0x000fc6000bf05270 */
[----:B------:R-:W-:Y:S08]  /*0160*/  BRA.U !UP1, `(.L_x_16) ;  /* 0x0000000109e47547 */ /* 0x000ff0000b800000 */
[----:B------:R-:W-:Y:S01]  /*0170*/  ULOP3.LUT UR4, UR6, 0x7ffffff0, URZ, 0xc0, !UPT ;  /* 0x7ffffff006047892 */ /* 0x000fe2000f8ec0ff */
[----:B------:R-:W-:Y:S02]  /*0180*/  MOV R20, RZ ;  /* 0x000000ff00147202 */ /* 0x000fe40000000f00 */
[----:B------:R-:W-:Y:S01]  /*0190*/  MOV R22, R18 ;  /* 0x0000001200167202 */ /* 0x000fe20000000f00 */
[----:B------:R-:W-:-:S12]  /*01a0*/  UIADD3 UR8, UPT, UPT, -UR4, URZ, URZ ;  /* 0x000000ff04087290 */ /* 0x000fd8000fffe1ff */
.L_x_17:
[----:B------:R-:W0:Y:S02]  /*01b0*/  LDC.64 R8, c[0x0][0x388] ;  /* 0x0000e200ff087b82 */ /* 0x000e240000000a00 */
[----:B0-----:R-:W-:-:S05]  /*01c0*/  IMAD.WIDE R8, R22, 0x4, R8 ;  /* 0x0000000416087825 */ /* 0x001fca00078e0208 */
[----:B------:R0:W2:Y:S01]  /*01d0*/  LDG.E R21, desc[UR10][R8.64] ;  /* 0x0000000a08157981 */ /* 0x0000a2000c1e1900 */
[----:B------:R-:W-:-:S05]  /*01e0*/  IMAD.WIDE R14, R19, 0x4, R8 ;  /* 0x00000004130e7825 */ /* 0x000fca00078e0208 */
[----:B------:R1:W3:Y:S01]  /*01f0*/  LDG.E R23, desc[UR10][R14.64] ;  /* 0x0000000a0e177981 */ /* 0x0002e2000c1e1900 */
[----:B------:R-:W-:-:S04]  /*0200*/  IMAD.WIDE R24, R19, 0x4, R14 ;  /* 0x0000000413187825 */ /* 0x000fc800078e020e */
[C---:B------:R-:W-:Y:S02]  /*0210*/  IMAD.WIDE R16, R19.reuse, 0x4, R24 ;  /* 0x0000000413107825 */ /* 0x040fe400078e0218 */
[----:B------:R-:W4:Y:S02]  /*0220*/  LDG.E R24, desc[UR10][R24.64] ;  /* 0x0000000a18187981 */ /* 0x000f24000c1e1900 */
[----:B------:R-:W-:-:S05]  /*0230*/  IMAD.WIDE R28, R19, 0x4, R16 ;  /* 0x00000004131c7825 */ /* 0x000fca00078e0210 */
[----:B------:R-:W5:Y:S01]  /*0240*/  LDG.E R26, desc[UR10][R28.64] ;  /* 0x0000000a1c1a7981 */ /* 0x000f62000c1e1900 */
[----:B------:R-:W-:-:S03]  /*0250*/  IMAD.WIDE R10, R19, 0x4, R28 ;  /* 0x00000004130a7825 */ /* 0x000fc600078e021c */
[----:B------:R1:W5:Y:S01]  /*0260*/  LDG.E R25, desc[UR10][R16.64] ;  /* 0x0000000a10197981 */ /* 0x000362000c1e1900 */
[----:B------:R-:W-:-:S03]  /*0270*/  IMAD.WIDE R12, R19, 0x4, R10 ;  /* 0x00000004130c7825 */ /* 0x000fc600078e020a */
[----:B------:R-:W5:Y:S01]  /*0280*/  LDG.E R10, desc[UR10][R10.64] ;  /* 0x0000000a0a0a7981 */ /* 0x000f62000c1e1900 */
[----:B------:R-:W-:-:S03]  /*0290*/  IMAD.WIDE R6, R19, 0x4, R12 ;  /* 0x0000000413067825 */ /* 0x000fc600078e020c */
[----:B------:R-:W5:Y:S01]  /*02a0*/  LDG.E R12, desc[UR10][R12.64] ;  /* 0x0000000a0c0c7981 */ /* 0x000f62000c1e1900 */
[----:B------:R-:W-:-:S03]  /*02b0*/  IMAD.WIDE R2, R19, 0x4, R6 ;  /* 0x0000000413027825 */ /* 0x000fc600078e0206 */
[----:B------:R-:W5:Y:S04]  /*02c0*/  LDG.E R27, desc[UR10][R6.64] ;  /* 0x0000000a061b7981 */ /* 0x000f68000c1e1900 */
[----:B------:R1:W5:Y:S01]  /*02d0*/  LDG.E R11, desc[UR10][R2.64] ;  /* 0x0000000a020b7981 */ /* 0x000362000c1e1900 */
[----:B------:R-:W-:-:S04]  /*02e0*/  IMAD.WIDE R4, R19, 0x4, R2 ;  /* 0x0000000413047825 */ /* 0x000fc800078e0202 */
[C---:B0-----:R-:W-:Y:S02]  /*02f0*/  IMAD.WIDE R8, R19.reuse, 0x4, R4 ;  /* 0x0000000413087825 */ /* 0x041fe400078e0204 */
[----:B------:R-:W5:Y:S02]  /*0300*/  LDG.E R4, desc[UR10][R4.64] ;  /* 0x0000000a04047981 */ /* 0x000f64000c1e1900 */
[C---:B-1----:R-:W-:Y:S02]  /*0310*/  IMAD.WIDE R14, R19.reuse, 0x4, R8 ;  /* 0x00000004130e7825 */ /* 0x042fe400078e0208 */
[----:B------:R-:W5:Y:S02]  /*0320*/  LDG.E R8, desc[UR10][R8.64] ;  /* 0x0000000a08087981 */ /* 0x000f64000c1e1900 */
[C---:B------:R-:W-:Y:S02]  /*0330*/  IMAD.WIDE R16, R19.reuse, 0x4, R14 ;  /* 0x0000000413107825 */ /* 0x040fe400078e020e */
[----:B------:R-:W5:Y:S02]  /*0340*/  LDG.E R14, desc[UR10][R14.64] ;  /* 0x0000000a0e0e7981 */ /* 0x000f64000c1e1900 */
[----:B------:R-:W-:-:S02]  /*0350*/  IMAD.WIDE R28, R19, 0x4, R16 ;  /* 0x00000004131c7825 */ /* 0x000fc400078e0210 */
[----:B------:R-:W5:Y:S02]  /*0360*/  LDG.E R16, desc[UR10][R16.64] ;  /* 0x0000000a10107981 */ /* 0x000f64000c1e1900 */
[C---:B------:R-:W-:Y:S02]  /*0370*/  IMAD.WIDE R2, R19.reuse, 0x4, R28 ;  /* 0x0000000413027825 */ /* 0x040fe400078e021c */
[----:B------:R-:W5:Y:S02]  /*0380*/  LDG.E R28, desc[UR10][R28.64] ;  /* 0x0000000a1c1c7981 */ /* 0x000f64000c1e1900 */
[----:B------:R-:W-:Y:S02]  /*0390*/  IMAD.WIDE R6, R19, 0x4, R2 ;  /* 0x0000000413067825 */ /* 0x000fe400078e0202 */
[----:B------:R-:W5:Y:S04]  /*03a0*/  LDG.E R13, desc[UR10][R2.64] ;  /* 0x0000000a020d7981 */ /* 0x000f68000c1e1900 */
[----:B------:R-:W5:Y:S01]  /*03b0*/  LDG.E R6, desc[UR10][R6.64] ;  /* 0x0000000a06067981 */ /* 0x000f62000c1e1900 */
[----:B------:R-:W-:-:S04]  /*03c0*/  UIADD3 UR8, UPT, UPT, UR8, 0x10, URZ ;  /* 0x0000001008087890 */ /* 0x000fc8000fffe0ff */
[----:B------:R-:W-:Y:S01]  /*03d0*/  UISETP.NE.AND UP1, UPT, UR8, URZ, UPT ;  /* 0x000000ff0800728c */ /* 0x000fe2000bf25270 */
[----:B------:R-:W-:Y:S01]  /*03e0*/  LEA R22, R19, R22, 0x4 ;  /* 0x0000001613167211 */ /* 0x000fe200078e20ff */
[----:B--2---:R-:W-:-:S04]  /*03f0*/  FADD R20, R21, R20 ;  /* 0x0000001415147221 */ /* 0x004fc80000000000 */
[----:B---3--:R-:W-:-:S04]  /*0400*/  FADD R23, R20, R23 ;  /* 0x0000001714177221 */ /* 0x008fc80000000000 */
[----:B----4-:R-:W-:-:S04]  /*0410*/  FADD R24, R23, R24 ;  /* 0x0000001817187221 */ /* 0x010fc80000000000 */
[----:B-----5:R-:W-:-:S04]  /*0420*/  FADD R25, R24, R25 ;  /* 0x0000001918197221 */ /* 0x020fc80000000000 */
        /* <DEDUP_REMOVED lines=13> */
.L_x_16:
[----:B------:R-:W-:Y:S05]  /*0500*/  BRA.U !UP0, `(.L_x_15) ;  /* 0x0000000108fc7547 */ /* 0x000fea000b800000 */
[----:B------:R-:W-:Y:S02]  /*0510*/  UISETP.GE.U32.AND UP0, UPT, UR7, 0x8, UPT ;  /* 0x000000080700788c */ /* 0x000fe4000bf06070 */
[----:B------:R-:W-:-:S04]  /*0520*/  ULOP3.LUT UR8, UR6, 0x7, URZ, 0xc0, !UPT ;  /* 0x0000000706087892 */ /* 0x000fc8000f8ec0ff */
[----:B------:R-:W-:-:S03]  /*0530*/  UISETP.NE.AND UP1, UPT, UR8, URZ, UPT ;  /* 0x000000ff0800728c */ /* 0x000fc6000bf25270 */
[----:B------:R-:W-:Y:S08]  /*0540*/  BRA.U !UP0, `(.L_x_18) ;  /* 0x00000001086c7547 */ /* 0x000ff0000b800000 */
[----:B------:R-:W0:Y:S01]  /*0550*/  LDC.64 R2, c[0x0][0x388] ;  /* 0x0000e200ff027b82 */ /* 0x000e220000000a00 */
[----:B------:R-:W-:-:S04]  /*0560*/  IMAD R5, R19, UR4, R18 ;  /* 0x0000000413057c24 */ /* 0x000fc8000f8e0212 */
[----:B0-----:R-:W-:-:S04]  /*0570*/  IMAD.WIDE R2, R5, 0x4, R2 ;  /* 0x0000000405027825 */ /* 0x001fc800078e0202 */
[C---:B------:R-:W-:Y:S02]  /*0580*/  IMAD.WIDE R4, R19.reuse, 0x4, R2 ;  /* 0x0000000413047825 */ /* 0x040fe400078e0202 */
[----:B------:R-:W2:Y:S02]  /*0590*/  LDG.E R3, desc[UR10][R2.64] ;  /* 0x0000000a02037981 */ /* 0x000ea4000c1e1900 */
[C---:B------:R-:W-:Y:S02]  /*05a0*/  IMAD.WIDE R6, R19.reuse, 0x4, R4 ;  /* 0x0000000413067825 */ /* 0x040fe400078e0204 */
[----:B------:R-:W3:Y:S02]  /*05b0*/  LDG.E R4, desc[UR10][R4.64] ;  /* 0x0000000a04047981 */ /* 0x000ee4000c1e1900 */
[C---:B------:R-:W-:Y:S02]  /*05c0*/  IMAD.WIDE R8, R19.reuse, 0x4, R6 ;  /* 0x0000000413087825 */ /* 0x040fe400078e0206 */
[----:B------:R-:W4:Y:S02]  /*05d0*/  LDG.E R6, desc[UR10][R6.64] ;  /* 0x0000000a06067981 */ /* 0x000f24000c1e1900 */
[----:B------:R-:W-:-:S02]  /*05e0*/  IMAD.WIDE R10, R19, 0x4, R8 ;  /* 0x00000004130a7825 */ /* 0x000fc400078e0208 */
[----:B------:R-:W5:Y:S02]  /*05f0*/  LDG.E R8, desc[UR10][R8.64] ;  /* 0x0000000a08087981 */ /* 0x000f64000c1e1900 */
[C---:B------:R-:W-:Y:S02]  /*0600*/  IMAD.WIDE R12, R19.reuse, 0x4, R10 ;  /* 0x00000004130c7825 */ /* 0x040fe400078e020a */
[----:B------:R-:W5:Y:S02]  /*0610*/  LDG.E R10, desc[UR10][R10.64] ;  /* 0x0000000a0a0a7981 */ /* 0x000f64000c1e1900 */
[C---:B------:R-:W-:Y:S02]  /*0620*/  IMAD.WIDE R14, R19.reuse, 0x4, R12 ;  /* 0x00000004130e7825 */ /* 0x040fe400078e020c */
[----:B------:R-:W5:Y:S02]  /*0630*/  LDG.E R12, desc[UR10][R12.64] ;  /* 0x0000000a0c0c7981 */ /* 0x000f64000c1e1900 */
[----:B------:R-:W-:-:S02]  /*0640*/  IMAD.WIDE R16, R19, 0x4, R14 ;  /* 0x0000000413107825 */ /* 0x000fc400078e020e */
[----:B------:R-:W5:Y:S04]  /*0650*/  LDG.E R14, desc[UR10][R14.64] ;  /* 0x0000000a0e0e7981 */ /* 0x000f68000c1e1900 */
[----:B------:R-:W5:Y:S01]  /*0660*/  LDG.E R16, desc[UR10][R16.64] ;  /* 0x0000000a10107981 */ /* 0x000f62000c1e1900 */
        /* <DEDUP_REMOVED lines=9> */
.L_x_18:
        /* <DEDUP_REMOVED lines=12> */
[----:B------:R-:W-:Y:S02]  /*07c0*/  IMAD.WIDE R8, R19, 0x4, R6 ;  /* 0x0000000413087825 */ /* 0x000fe400078e0206 */
[----:B------:R-:W4:Y:S04]  /*07d0*/  LDG.E R7, desc[UR10][R6.64] ;  /* 0x0000000a06077981 */ /* 0x000f28000c1e1900 */
[----:B------:R-:W5:Y:S01]  /*07e0*/  LDG.E R9, desc[UR10][R8.64] ;  /* 0x0000000a08097981 */ /* 0x000f62000c1e1900 */
[----:B------:R-:W-:Y:S01]  /*07f0*/  UIADD3 UR4, UPT, UPT, UR4, 0x4, URZ ;  /* 0x0000000404047890 */ /* 0x000fe2000fffe0ff */
[----:B--2---:R-:W-:-:S04]  /*0800*/  FADD R20, R20, R3 ;  /* 0x0000000314147221 */ /* 0x004fc80000000000 */
[----:B---3--:R-:W-:-:S04]  /*0810*/  FADD R20, R20, R5 ;  /* 0x0000000514147221 */ /* 0x008fc80000000000 */
[----:B----4-:R-:W-:-:S04]  /*0820*/  FADD R20, R20, R7 ;  /* 0x0000000714147221 */ /* 0x010fc80000000000 */
[----:B-----5:R-:W-:-:S07]  /*0830*/  FADD R20, R20, R9 ;  /* 0x0000000914147221 */ /* 0x020fce0000000000 */
.L_x_19:
[----:B------:R-:W-:Y:S05]  /*0840*/  BRA.U !UP1, `(.L_x_15) ;  /* 0x00000001092c7547 */ /* 0x000fea000b800000 */
[----:B------:R-:W0:Y:S01]  /*0850*/  LDC.64 R4, c[0x0][0x388] ;  /* 0x0000e200ff047b82 */ /* 0x000e220000000a00 */
[----:B------:R-:W-:Y:S01]  /*0860*/  IMAD R0, R19, UR4, R0 ;  /* 0x0000000413007c24 */ /* 0x000fe2000f8e0200 */
[----:B------:R-:W-:-:S04]  /*0870*/  UIADD3 UR6, UPT, UPT, -UR6, URZ, URZ ;  /* 0x000000ff06067290 */ /* 0x000fc8000fffe1ff */
[----:B------:R-:W-:-:S08]  /*0880*/  IADD3 R0, PT, PT, R0, UR5, RZ ;  /* 0x0000000500007c10 */ /* 0x000fd0000fffe0ff */
.L_x_20:
[----:B0-----:R-:W-:-:S06]  /*0890*/  IMAD.WIDE R2, R0, 0x4, R4 ;  /* 0x0000000400027825 */ /* 0x001fcc00078e0204 */
[----:B------:R-:W2:Y:S01]  /*08a0*/  LDG.E R3, desc[UR10][R2.64] ;  /* 0x0000000a02037981 */ /* 0x000ea2000c1e1900 */
[----:B------:R-:W-:Y:S01]  /*08b0*/  UIADD3 UR6, UPT, UPT, UR6, 0x1, URZ ;  /* 0x0000000106067890 */ /* 0x000fe2000fffe0ff */
[----:B------:R-:W-:-:S03]  /*08c0*/  IADD3 R0, PT, PT, R0, R19, RZ ;  /* 0x0000001300007210 */ /* 0x000fc60007ffe0ff */
[----:B------:R-:W-:Y:S01]  /*08d0*/  UISETP.NE.AND UP0, UPT, UR6, URZ, UPT ;  /* 0x000000ff0600728c */ /* 0x000fe2000bf05270 */
[----:B--2---:R-:W-:-:S08]  /*08e0*/  FADD R20, R3, R20 ;  /* 0x0000001403147221 */ /* 0x004fd00000000000 */
[----:B------:R-:W-:Y:S05]  /*08f0*/  BRA.U UP0, `(.L_x_20) ;  /* 0xfffffffd00e47547 */ /* 0x000fea000b83ffff */
.L_x_15:
[----:B------:R-:W0:Y:S02]  /*0900*/  LDC.64 R2, c[0x0][0x380] ;  /* 0x0000e000ff027b82 */ /* 0x000e240000000a00 */
[----:B0-----:R-:W-:-:S05]  /*0910*/  IMAD.WIDE R18, R18, 0x4, R2 ;  /* 0x0000000412127825 */ /* 0x001fca00078e0202 */
[----:B------:R-:W2:Y:S02]  /*0920*/  LDG.E R3, desc[UR10][R18.64] ;  /* 0x0000000a12037981 */ /* 0x000ea4000c1e1900 */
[----:B--2---:R-:W-:-:S05]  /*0930*/  FADD R3, R3, R20 ;  /* 0x0000001403037221 */ /* 0x004fca0000000000 */
[----:B------:R-:W-:Y:S01]  /*0940*/  STG.E desc[UR10][R18.64], R3 ;  /* 0x0000000312007986 */ /* 0x000fe2000c10190a */
[----:B------:R-:W-:Y:S05]  /*0950*/  EXIT ;  /* 0x000000000000794d */ /* 0x000fea0003800000 */
.L_x_21:
        /* <DEDUP_REMOVED lines=10> */
.L_x_26:


//--------------------- .text.add_bias_kernel     --------------------------
	.section	.text.add_bias_kernel,"ax",@progbits
	.align	128
        .global         add_bias_kernel
        .type           add_bias_kernel,@function
        .size           add_bias_kernel,(.L_x_27 - add_bias_kernel)
        .other          add_bias_kernel,@"STO_CUDA_ENTRY STV_DEFAULT"
add_bias_kernel:
.text.add_bias_kernel:
[----:B------:R-:W-:Y:S01]  /*0000*/  LDC R1, c[0x0][0x37c] ;  /* 0x0000df00ff017b82 */ /* 0x000fe20000000800 */
[----:B------:R-:W0:Y:S07]  /*0010*/  S2R R3, SR_TID.X ;  /* 0x0000000000037919 */ /* 0x000e2e0000002100 */
[----:B------:R-:W0:Y:S01]  /*0020*/  S2UR UR4, SR_CTAID.X ;  /* 0x00000000000479c3 */ /* 0x000e220000002500 */
[----:B------:R-:W1:Y:S07]  /*0030*/  LDCU UR7, c[0x0][0x394] ;  /* 0x00007280ff0777ac */ /* 0x000e6e0008000800 */
[----:B------:R-:W0:Y:S02]  /*0040*/  LDC R0, c[0x0][0x360] ;  /* 0x0000d800ff007b82 */ /* 0x000e240000000800 */
[----:B0-----:R-:W-:-:S05]  /*0050*/  IMAD R0, R0, UR4, R3 ;  /* 0x0000000400007c24 */ /* 0x001fca000f8e0203 */
[----:B-1----:R-:W-:-:S13]  /*0060*/  ISETP.GE.AND P0, PT, R0, UR7, PT ;  /* 0x0000000700007c0c */ /* 0x002fda000bf06270 */
[----:B------:R-:W-:Y:S05]  /*0070*/  @P0 EXIT ;  /* 0x000000000000094d */ /* 0x000fea0003800000 */
[----:B------:R-:W0:Y:S01]  /*0080*/  S2R R9, SR_CTAID.Y ;  /* 0x0000000000097919 */ /* 0x000e220000002600 */
[----:B------:R-:W0:Y:S01]  /*0090*/  S2UR UR6, SR_CTAID.Z ;  /* 0x00000000000679c3 */ /* 0x000e220000002700 */
[----:B------:R-:W1:Y:S07]  /*00a0*/  LDCU.64 UR4, c[0x0][0x358] ;  /* 0x00006b00ff0477ac */ /* 0x000e6e0008000a00 */
[----:B------:R-:W0:Y:S08]  /*00b0*/  LDC R6, c[0x0][0x390] ;  /* 0x0000e400ff067b82 */ /* 0x000e300000000800 */
[----:B------:R-:W2:Y:S08]  /*00c0*/  LDC.64 R2, c[0x0][0x388] ;  /* 0x0000e200ff027b82 */ /* 0x000eb00000000a00 */
[----:B------:R-:W3:Y:S01]  /*00d0*/  LDC.64 R4, c[0x0][0x380] ;  /* 0x0000e000ff047b82 */ /* 0x000ee20000000a00 */
[----:B0-----:R-:W-:-:S04]  /*00e0*/  IMAD R7, R6, UR6, R9 ;  /* 0x0000000606077c24 */ /* 0x001fc8000f8e0209 */
[----:B------:R-:W-:Y:S02]  /*00f0*/  IMAD R7, R7, UR7, R0 ;  /* 0x0000000707077c24 */ /* 0x000fe4000f8e0200 */
[----:B--2---:R-:W-:-:S06]  /*0100*/  IMAD.WIDE.U32 R2, R9, 0x4, R2 ;  /* 0x0000000409027825 */ /* 0x004fcc00078e0002 */
[----:B-1----:R-:W2:Y:S01]  /*0110*/  LDG.E R2, desc[UR4][R2.64] ;  /* 0x0000000402027981 */ /* 0x002ea2000c1e1900 */
[----:B---3--:R-:W-:-:S05]  /*0120*/  IMAD.WIDE R4, R7, 0x4, R4 ;  /* 0x0000000407047825 */ /* 0x008fca00078e0204 */
[----:B------:R-:W2:Y:S02]  /*0130*/  LDG.E R7, desc[UR4][R4.64] ;  /* 0x0000000404077981 */ /* 0x000ea4000c1e1900 */
[----:B--2---:R-:W-:-:S05]  /*0140*/  FADD R7, R2, R7 ;  /* 0x0000000702077221 */ /* 0x004fca0000000000 */
[----:B------:R-:W-:Y:S01]  /*0150*/  STG.E desc[UR4][R4.64], R7 ;  /* 0x0000000704007986 */ /* 0x000fe2000c101904 */
[----:B------:R-:W-:Y:S05]  /*0160*/  EXIT ;  /* 0x000000000000794d */ /* 0x000fea0003800000 */
.L_x_22:
        /* <DEDUP_REMOVED lines=9> */
.L_x_27:


//--------------------- .text.add_bias            --------------------------
	.section	.text.add_bias,"ax",@progbits
	.align	128
        .global         add_bias
        .type           add_bias,@function
        .size           add_bias,(.L_x_28 - add_bias)
        .other          add_bias,@"STO_CUDA_ENTRY STV_DEFAULT"
add_bias:
.text.add_bias:
[----:B------:R-:W-:Y:S01]  /*0000*/  LDC R1, c[0x0][0x37c] ;  /* 0x0000df00ff017b82 */ /* 0x000fe20000000800 */
[----:B------:R-:W0:Y:S07]  /*0010*/  S2R R7, SR_TID.X ;  /* 0x0000000000077919 */ /* 0x000e2e0000002100 */
[----:B------:R-:W-:Y:S01]  /*0020*/  S2UR UR4, SR_CTAID.X ;  /* 0x00000000000479c3 */ /* 0x000fe20000002500 */
[----:B------:R-:W1:Y:S07]  /*0030*/  LDCU UR6, c[0x0][0x370] ;  /* 0x00006e00ff0677ac */ /* 0x000e6e0008000800 */
[----:B------:R-:W1:Y:S08]  /*0040*/  S2UR UR5, SR_CTAID.Y ;  /* 0x00000000000579c3 */ /* 0x000e700000002600 */
[----:B------:R-:W2:Y:S08]  /*0050*/  LDC.64 R2, c[0x0][0x390] ;  /* 0x0000e400ff027b82 */ /* 0x000eb00000000a00 */
[----:B------:R-:W0:Y:S08]  /*0060*/  LDC R0, c[0x0][0x360] ;  /* 0x0000d800ff007b82 */ /* 0x000e300000000800 */
[----:B------:R-:W3:Y:S01]  /*0070*/  LDC R5, c[0x0][0x398] ;  /* 0x0000e600ff057b82 */ /* 0x000ee20000000800 */
[----:B-1----:R-:W-:Y:S01]  /*0080*/  UIMAD UR4, UR5, UR6, UR4 ;  /* 0x00000006050472a4 */ /* 0x002fe2000f8e0204 */
[----:B--2---:R-:W-:-:S05]  /*0090*/  IMAD R2, R3, R2, RZ ;  /* 0x0000000203027224 */ /* 0x004fca00078e02ff */
[----:B0-----:R-:W-:Y:S02]  /*00a0*/  IMAD R0, R0, UR4, R7 ;  /* 0x0000000400007c24 */ /* 0x001fe4000f8e0207 */
[----:B---3--:R-:W-:-:S05]  /*00b0*/  IMAD R7, R2, R5, RZ ;  /* 0x0000000502077224 */ /* 0x008fca00078e02ff */
[----:B------:R-:W-:-:S13]  /*00c0*/  ISETP.GE.AND P0, PT, R0, R7, PT ;  /* 0x000000070000720c */ /* 0x000fda0003f06270 */
[----:B------:R-:W-:Y:S05]  /*00d0*/  @P0 EXIT ;  /* 0x000000000000094d */ /* 0x000fea0003800000 */
[----:B------:R-:W-:Y:S01]  /*00e0*/  IABS R9, R5 ;  /* 0x0000000500097213 */ /* 0x000fe20000000000 */
[----:B------:R-:W0:Y:S01]  /*00f0*/  LDCU.64 UR4, c[0x0][0x358] ;  /* 0x00006b00ff0477ac */ /* 0x000e220008000a00 */
[----:B------:R-:W-:Y:S02]  /*0100*/  IABS R10, R0 ;  /* 0x00000000000a7213 */ /* 0x000fe40000000000 */
[----:B------:R-:W1:Y:S08]  /*0110*/  I2F.RP R2, R9 ;  /* 0x0000000900027306 */ /* 0x000e700000209400 */
[----:B-1----:R-:W1:Y:S02]  /*0120*/  MUFU.RCP R2, R2 ;  /* 0x0000000200027308 */ /* 0x002e640000001000 */
[----:B-1----:R-:W-:Y:S01]  /*0130*/  VIADD R6, R2, 0xffffffe ;  /* 0x0ffffffe02067836 */ /* 0x002fe20000000000 */
[----:B------:R-:W-:-:S05]  /*0140*/  IABS R2, R3 ;  /* 0x0000000300027213 */ /* 0x000fca0000000000 */
[----:B------:R1:W2:Y:S08]  /*0150*/  F2I.FTZ.U32.TRUNC.NTZ R7, R6 ;  /* 0x0000000600077305 */ /* 0x0002b0000021f000 */
[----:B------:R-:W3:Y:S01]  /*0160*/  I2F.RP R8, R2 ;  /* 0x0000000200087306 */ /* 0x000ee20000209400 */
[----:B-1----:R-:W-:Y:S02]  /*0170*/  HFMA2 R6, -RZ, RZ, 0, 0 ;  /* 0x00000000ff067431 */ /* 0x002fe400000001ff */
[----:B--2---:R-:W-:-:S04]  /*0180*/  IMAD.MOV R4, RZ, RZ, -R7 ;  /* 0x000000ffff047224 */ /* 0x004fc800078e0a07 */
[----:B------:R-:W-:-:S04]  /*0190*/  IMAD R11, R4, R9, RZ ;  /* 0x00000009040b7224 */ /* 0x000fc800078e02ff */
[----:B------:R-:W-:Y:S01]  /*01a0*/  IMAD.HI.U32 R7, R7, R11, R6 ;  /* 0x0000000b07077227 */ /* 0x000fe200078e0006 */
[----:B---3--:R-:W1:Y:S05]  /*01b0*/  MUFU.RCP R8, R8 ;  /* 0x0000000800087308 */ /* 0x008e6a0000001000 */
[----:B------:R-:W-:-:S04]  /*01c0*/  IMAD.HI.U32 R4, R7, R10, RZ ;  /* 0x0000000a07047227 */ /* 0x000fc800078e00ff */
[----:B------:R-:W-:-:S04]  /*01d0*/  IMAD.MOV R6, RZ, RZ, -R4 ;  /* 0x000000ffff067224 */ /* 0x000fc800078e0a04 */
[----:B------:R-:W-:Y:S02]  /*01e0*/  IMAD R6, R9, R6, R10 ;  /* 0x0000000609067224 */ /* 0x000fe400078e020a */
[----:B-1----:R-:W-:-:S03]  /*01f0*/  VIADD R7, R8, 0xffffffe ;  /* 0x0ffffffe08077836 */ /* 0x002fc60000000000 */
[----:B------:R-:W-:-:S03]  /*0200*/  ISETP.GT.U32.AND P2, PT, R9, R6, PT ;  /* 0x000000060900720c */ /* 0x000fc60003f44070 */
[----:B------:R-:W1:Y:S10]  /*0210*/  F2I.FTZ.U32.TRUNC.NTZ R7, R7 ;  /* 0x0000000700077305 */ /* 0x000e74000021f000 */
[----:B------:R-:W-:-:S02]  /*0220*/  @!P2 IADD3 R6, PT, PT, R6, -R9, RZ ;  /* 0x800000090606a210 */ /* 0x000fc40007ffe0ff */
[----:B------:R-:W-:Y:S02]  /*0230*/  @!P2 IADD3 R4, PT, PT, R4, 0x1, RZ ;  /* 0x000000010404a810 */ /* 0x000fe40007ffe0ff */
[----:B------:R-:W-:Y:S02]  /*0240*/  ISETP.GE.U32.AND P0, PT, R6, R9, PT ;  /* 0x000000090600720c */ /* 0x000fe40003f06070 */
[----:B------:R-:W-:Y:S01]  /*0250*/  LOP3.LUT R6, R0, R5, RZ, 0x3c, !PT ;  /* 0x0000000500067212 */ /* 0x000fe200078e3cff */
[----:B-1----:R-:W-:Y:S01]  /*0260*/  IMAD.MOV R9, RZ, RZ, -R7 ;  /* 0x000000ffff097224 */ /* 0x002fe200078e0a07 */
[----:B------:R-:W-:Y:S02]  /*0270*/  ISETP.NE.AND P2, PT, R5, RZ, PT ;  /* 0x000000ff0500720c */ /* 0x000fe40003f45270 */
[----:B------:R-:W-:Y:S01]  /*0280*/  ISETP.GE.AND P1, PT, R6, RZ, PT ;  /* 0x000000ff0600720c */ /* 0x000fe20003f26270 */
[----:B------:R-:W-:-:S06]  /*0290*/  IMAD.MOV.U32 R6, RZ, RZ, RZ ;  /* 0x000000ffff067224 */ /* 0x000fcc00078e00ff */
[----:B------:R-:W-:-:S05]  /*02a0*/  @P0 VIADD R4, R4, 0x1 ;  /* 0x0000000104040836 */ /* 0x000fca0000000000 */
[----:B------:R-:W-:-:S04]  /*02b0*/  MOV R8, R4 ;  /* 0x0000000400087202 */ /* 0x000fc80000000f00 */
[----:B------:R-:W-:Y:S02]  /*02c0*/  @!P1 IADD3 R8, PT, PT, -R8, RZ, RZ ;  /* 0x000000ff08089210 */ /* 0x000fe40007ffe1ff */
[----:B------:R-:W-:Y:S01]  /*02d0*/  @!P2 LOP3.LUT R8, RZ, R5, RZ, 0x33, !PT ;  /* 0x00000005ff08a212 */ /* 0x000fe200078e33ff */
[----:B------:R-:W-:-:S03]  /*02e0*/  IMAD R5, R9, R2, RZ ;  /* 0x0000000209057224 */ /* 0x000fc600078e02ff */
[----:B------:R-:W-:Y:S01]  /*02f0*/  IABS R9, R8 ;  /* 0x0000000800097213 */ /* 0x000fe20000000000 */
[----:B------:R-:W-:Y:S01]  /*0300*/  IMAD.HI.U32 R6, R7, R5, R6 ;  /* 0x0000000507067227 */ /* 0x000fe200078e0006 */
[----:B------:R-:W-:Y:S01]  /*0310*/  ISETP.GE.AND P2, PT, R8, RZ, PT ;  /* 0x000000ff0800720c */ /* 0x000fe20003f46270 */
[----:B------:R-:W1:Y:S04]  /*0320*/  LDC.64 R4, c[0x0][0x380] ;  /* 0x0000e000ff047b82 */ /* 0x000e680000000a00 */
[----:B------:R-:W-:-:S05]  /*0330*/  IMAD.HI.U32 R6, R6, R9, RZ ;  /* 0x0000000906067227 */ /* 0x000fca00078e00ff */
[----:B------:R-:W-:-:S05]  /*0340*/  IADD3 R6, PT, PT, -R6, RZ, RZ ;  /* 0x000000ff06067210 */ /* 0x000fca0007ffe1ff */
[C---:B------:R-:W-:Y:S02]  /*0350*/  IMAD R9, R2.reuse, R6, R9 ;  /* 0x0000000602097224 */ /* 0x040fe400078e0209 */
[----:B------:R-:W2:Y:S03]  /*0360*/  LDC.64 R6, c[0x0][0x388] ;  /* 0x0000e200ff067b82 */ /* 0x000ea60000000a00 */
[----:B------:R-:W-:Y:S01]  /*0370*/  ISETP.GT.U32.AND P0, PT, R2, R9, PT ;  /* 0x000000090200720c */ /* 0x000fe20003f04070 */
[----:B-1----:R-:W-:-:S12]  /*0380*/  IMAD.WIDE R4, R0, 0x4, R4 ;  /* 0x0000000400047825 */ /* 0x002fd800078e0204 */
[----:B------:R-:W-:Y:S01]  /*0390*/  @!P0 IMAD.IADD R9, R9, 0x1, -R2 ;  /* 0x0000000109098824 */ /* 0x000fe200078e0a02 */
[----:B------:R-:W-:-:S04]  /*03a0*/  ISETP.NE.AND P0, PT, R3, RZ, PT ;  /* 0x000000ff0300720c */ /* 0x000fc80003f05270 */
[----:B------:R-:W-:-:S13]  /*03b0*/  ISETP.GT.U32.AND P1, PT, R2, R9, PT ;  /* 0x000000090200720c */ /* 0x000fda0003f24070 */
[----:B------:R-:W-:-:S05]  /*03c0*/  @!P1 IADD3 R9, PT, PT, R9, -R2, RZ ;  /* 0x8000000209099210 */ /* 0x000fca0007ffe0ff */
[----:B------:R-:W-:Y:S01]  /*03d0*/  @!P2 IMAD.MOV R9, RZ, RZ, -R9 ;  /* 0x000000ffff09a224 */ /* 0x000fe200078e0a09 */
[----:B------:R-:W-:-:S05]  /*03e0*/  @!P0 LOP3.LUT R9, RZ, R3, RZ, 0x33, !PT ;  /* 0x00000003ff098212 */ /* 0x000fca00078e33ff */
[----:B--2---:R-:W-:Y:S02]  /*03f0*/  IMAD.WIDE R2, R9, 0x4, R6 ;  /* 0x0000000409027825 */ /* 0x004fe400078e0206 */
[----:B0-----:R-:W2:Y:S04]  /*0400*/  LDG.E R7, desc[UR4][R4.64] ;  /* 0x0000000404077981 */ /* 0x001ea8000c1e1900 */
[----:B------:R-:W2:Y:S02]  /*0410*/  LDG.E R2, desc[UR4][R2.64] ;  /* 0x0000000402027981 */ /* 0x000ea4000c1e1900 */
[----:B--2---:R-:W-:-:S05]  /*0420*/  FADD R7, R2, R7 ;  /* 0x0000000702077221 */ /* 0x004fca0000000000 */
[----:B------:R-:W-:Y:S01]  /*0430*/  STG.E desc[UR4][R4.64], R7 ;  /* 0x0000000704007986 */ /* 0x000fe2000c101904 */
[----:B------:R-:W-:Y:S05]  /*0440*/  EXIT ;  /* 0x000000000000794d */ /* 0x000fea0003800000 */
.L_x_23:
        /* <DEDUP_REMOVED lines=11> */
.L_x_28:


//--------------------- .text.add_full_bias       --------------------------
	.section	.text.add_full_bias,"ax",@progbits
	.align	128
        .global         add_full_bias
        .type           add_full_bias,@function
        .size           add_full_bias,(.L_x_29 - add_full_bias)
        .other          add_full_bias,@"STO_CUDA_ENTRY STV_DEFAULT"
add_full_bias:
.text.add_full_bias:
[----:B------:R-:W-:Y:S01]  /*0000*/  LDC R1, c[0x0][0x37c] ;  /* 0x0000df00ff017b82 */ /* 0x000fe20000000800 */
[----:B------:R-:W0:Y:S07]  /*0010*/  S2R R0, SR_TID.X ;  /* 0x0000000000007919 */ /* 0x000e2e0000002100 */
[----:B------:R-:W-:Y:S01]  /*0020*/  S2UR UR4, SR_CTAID.X ;  /* 0x00000000000479c3 */ /* 0x000fe20000002500 */
[----:B------:R-:W1:Y:S01]  /*0030*/  LDCU UR6, c[0x0][0x370] ;  /* 0x00006e00ff0677ac */ /* 0x000e620008000800 */
[----:B------:R-:W2:Y:S06]  /*0040*/  LDCU UR7, c[0x0][0x390] ;  /* 0x00007200ff0777ac */ /* 0x000eac0008000800 */
[----:B------:R-:W1:Y:S08]  /*0050*/  S2UR UR5, SR_CTAID.Y ;  /* 0x00000000000579c3 */ /* 0x000e700000002600 */
[----:B------:R-:W0:Y:S01]  /*0060*/  LDC R7, c[0x0][0x360] ;  /* 0x0000d800ff077b82 */ /* 0x000e220000000800 */
[----:B-1----:R-:W-:-:S06]  /*0070*/  UIMAD UR4, UR5, UR6, UR4 ;  /* 0x00000006050472a4 */ /* 0x002fcc000f8e0204 */
[----:B0-----:R-:W-:-:S05]  /*0080*/  IMAD R7, R7, UR4, R0 ;  /* 0x0000000407077c24 */ /* 0x001fca000f8e0200 */
[----:B--2---:R-:W-:-:S13]  /*0090*/  ISETP.GE.AND P0, PT, R7, UR7, PT ;  /* 0x0000000707007c0c */ /* 0x004fda000bf06270 */
[----:B------:R-:W-:Y:S05]  /*00a0*/  @P0 EXIT ;  /* 0x000000000000094d */ /* 0x000fea0003800000 */
[----:B------:R-:W0:Y:S01]  /*00b0*/  LDC R6, c[0x0][0x394] ;  /* 0x0000e500ff067b82 */ /* 0x000e220000000800 */
[----:B------:R-:W-:Y:S01]  /*00c0*/  ISETP.GE.AND P2, PT, R7, RZ, PT ;  /* 0x000000ff0700720c */ /* 0x000fe20003f46270 */
[----:B------:R-:W1:Y:S01]  /*00d0*/  LDCU.64 UR4, c[0x0][0x358] ;  /* 0x00006b00ff0477ac */ /* 0x000e620008000a00 */
[----:B0-----:R-:W-:-:S04]  /*00e0*/  IABS R9, R6 ;  /* 0x0000000600097213 */ /* 0x001fc80000000000 */
[----:B------:R-:W0:Y:S08]  /*00f0*/  I2F.RP R0, R9 ;  /* 0x0000000900007306 */ /* 0x000e300000209400 */
[----:B0-----:R-:W0:Y:S02]  /*0100*/  MUFU.RCP R0, R0 ;  /* 0x0000000000007308 */ /* 0x001e240000001000 */
[----:B0-----:R-:W-:-:S06]  /*0110*/  IADD3 R2, PT, PT, R0, 0xffffffe, RZ ;  /* 0x0ffffffe00027810 */ /* 0x001fcc0007ffe0ff */
[----:B------:R0:W2:Y:S02]  /*0120*/  F2I.FTZ.U32.TRUNC.NTZ R3, R2 ;  /* 0x0000000200037305 */ /* 0x0000a4000021f000 */
[----:B0-----:R-:W-:Y:S01]  /*0130*/  IMAD.MOV.U32 R2, RZ, RZ, RZ ;  /* 0x000000ffff027224 */ /* 0x001fe200078e00ff */
[----:B--2---:R-:W-:-:S05]  /*0140*/  IADD3 R4, PT, PT, RZ, -R3, RZ ;  /* 0x80000003ff047210 */ /* 0x004fca0007ffe0ff */
[----:B------:R-:W-:Y:S01]  /*0150*/  IMAD R5, R4, R9, RZ ;  /* 0x0000000904057224 */ /* 0x000fe200078e02ff */
[----:B------:R-:W-:-:S03]  /*0160*/  IABS R4, R7 ;  /* 0x0000000700047213 */ /* 0x000fc60000000000 */
[----:B------:R-:W-:-:S06]  /*0170*/  IMAD.HI.U32 R3, R3, R5, R2 ;  /* 0x0000000503037227 */ /* 0x000fcc00078e0002 */
[----:B------:R-:W-:-:S05]  /*0180*/  IMAD.HI.U32 R3, R3, R4, RZ ;  /* 0x0000000403037227 */ /* 0x000fca00078e00ff */
[----:B------:R-:W-:-:S05]  /*0190*/  IADD3 R3, PT, PT, -R3, RZ, RZ ;  /* 0x000000ff03037210 */ /* 0x000fca0007ffe1ff */
[C---:B------:R-:W-:Y:S02]  /*01a0*/  IMAD R0, R9.reuse, R3, R4 ;  /* 0x0000000309007224 */ /* 0x040fe400078e0204 */
[----:B------:R-:W0:Y:S03]  /*01b0*/  LDC.64 R2, c[0x0][0x388] ;  /* 0x0000e200ff027b82 */ /* 0x000e260000000a00 */
[----:B------:R-:W-:-:S05]  /*01c0*/  ISETP.GT.U32.AND P0, PT, R9, R0, PT ;  /* 0x000000000900720c */ /* 0x000fca0003f04070 */
[----:B------:R-:W2:Y:S08]  /*01d0*/  LDC.64 R4, c[0x0][0x380] ;  /* 0x0000e000ff047b82 */ /* 0x000eb00000000a00 */
[----:B------:R-:W-:Y:S01]  /*01e0*/  @!P0 IMAD.IADD R0, R0, 0x1, -R9 ;  /* 0x0000000100008824 */ /* 0x000fe200078e0a09 */
[----:B------:R-:W-:-:S04]  /*01f0*/  ISETP.NE.AND P0, PT, R6, RZ, PT ;  /* 0x000000ff0600720c */ /* 0x000fc80003f05270 */
[----:B------:R-:W-:Y:S01]  /*0200*/  ISETP.GT.U32.AND P1, PT, R9, R0, PT ;  /* 0x000000000900720c */ /* 0x000fe20003f24070 */
[----:B--2---:R-:W-:-:S12]  /*0210*/  IMAD.WIDE R4, R7, 0x4, R4 ;  /* 0x0000000407047825 */ /* 0x004fd800078e0204 */
[----:B------:R-:W-:Y:S01]  /*0220*/  @!P1 IADD3 R0, PT, PT, R0, -R9, RZ ;  /* 0x8000000900009210 */ /* 0x000fe20007ffe0ff */
[----:B-1----:R-:W2:Y:S04]  /*0230*/  LDG.E R7, desc[UR4][R4.64] ;  /* 0x0000000404077981 */ /* 0x002ea8000c1e1900 */
[----:B------:R-:W-:Y:S01]  /*0240*/  @!P2 IMAD.MOV R0, RZ, RZ, -R0 ;  /* 0x000000ffff00a224 */ /* 0x000fe200078e0a00 */
[----:B------:R-:W-:-:S05]  /*0250*/  @!P0 LOP3.LUT R0, RZ, R6, RZ, 0x33, !PT ;  /* 0x00000006ff008212 */ /* 0x000fca00078e33ff */
[----:B0-----:R-:W-:-:S06]  /*0260*/  IMAD.WIDE R2, R0, 0x4, R2 ;  /* 0x0000000400027825 */ /* 0x001fcc00078e0202 */
[----:B------:R-:W2:Y:S02]  /*0270*/  LDG.E R2, desc[UR4][R2.64] ;  /* 0x0000000402027981 */ /* 0x000ea4000c1e1900 */
[----:B--2---:R-:W-:-:S05]  /*0280*/  FADD R7, R2, R7 ;  /* 0x0000000702077221 */ /* 0x004fca0000000000 */
[----:B------:R-:W-:Y:S01]  /*0290*/  STG.E desc[UR4][R4.64], R7 ;  /* 0x0000000704007986 */ /* 0x000fe2000c101904 */
[----:B------:R-:W-:Y:S05]  /*02a0*/  EXIT ;  /* 0x000000000000794d */ /* 0x000fea0003800000 */
.L_x_24:
        /* <DEDUP_REMOVED lines=13> */
.L_x_29:


//--------------------- .nv.shared.backward_bias_kernel --------------------------
	.section	.nv.shared.backward_bias_kernel,"aw",@nobits
	.sectionflags	@""
	.align	4
.nv.shared.backward_bias_kernel:
	.zero		5120


//--------------------- .nv.shared.reserved.0     --------------------------
	.section	.nv.shared.reserved.0,"aw",@nobits
	.weak		__nv_reservedSMEM_offset_0_alias
	.size		__nv_reservedSMEM_offset_0_alias, 0, 64
	.other		__nv_reservedSMEM_offset_0_alias,@"STO_CUDA_RESERVED_SHARED STV_DEFAULT"
__nv_reservedSMEM_offset_0_alias:
	.zero		0
	.zero		64


//--------------------- .nv.constant0.backward_bias_kernel --------------------------
	.section	.nv.constant0.backward_bias_kernel,"a",@progbits
	.sectionflags	@""
	.align	4
.nv.constant0.backward_bias_kernel:
	.zero		924


//--------------------- .nv.constant0.backward_bias_conn_kernel --------------------------
	.section	.nv.constant0.backward_bias_conn_kernel,"a",@progbits
	.sectionflags	@""
	.align	4
.nv.constant0.backward_bias_conn_kernel:
	.zero		920


//--------------------- .nv.constant0.add_bias_kernel --------------------------
	.section	.nv.constant0.add_bias_kernel,"a",@progbits
	.sectionflags	@""
	.align	4
.nv.constant0.add_bias_kernel:
	.zero		920


//--------------------- .nv.constant0.add_bias    --------------------------
	.section	.nv.constant0.add_bias,"a",@progbits
	.sectionflags	@""
	.align	4
.nv.constant0.add_bias:
	.zero		924


//--------------------- .nv.constant0.add_full_bias --------------------------
	.section	.nv.constant0.add_full_bias,"a",@progbits
	.sectionflags	@""
	.align	4
.nv.constant0.add_full_bias:
	.zero		920


//--------------------- SYMBOLS --------------------------

	.type		.nv.reservedSmem.offset0,@object
	.size		.nv.reservedSmem.offset0,0x4
	.type		.nv.reservedSmem.cap,@object
	.size		.nv.reservedSmem.cap,0x4
